//
// Generated by NVIDIA NVVM Compiler
//
// Compiler Build ID: CL-36424714
// Cuda compilation tools, release 13.0, V13.0.88
// Based on NVVM 20.0.0
//

.version 9.0
.target sm_100
.address_size 64

	// .globl	_Z11idas_kernelPhPi
.extern .func  (.param .b32 func_retval0) vprintf
(
	.param .b64 vprintf_param_0,
	.param .b64 vprintf_param_1
)
;
.extern .func __assertfail
(
	.param .b64 __assertfail_param_0,
	.param .b64 __assertfail_param_1,
	.param .b32 __assertfail_param_2,
	.param .b64 __assertfail_param_3,
	.param .b64 __assertfail_param_4
)
;
.global .align 8 .b8 stack[4016];
.global .align 1 .b8 __unnamed_1[30] = {118, 111, 105, 100, 32, 115, 116, 97, 99, 107, 95, 112, 117, 116, 40, 100, 105, 114, 101, 99, 116, 105, 111, 110, 95, 116, 97, 103, 41};
.global .align 1 .b8 __unnamed_2[11] = {115, 116, 97, 99, 107, 95, 100, 117, 109, 112};
.global .align 1 .b8 from_x[16];
.global .align 1 .b8 from_y[16];
.const .align 4 .b8 h_diff_table[4096] = {1, 0, 0, 0, 1, 0, 0, 0, 1, 0, 0, 0, 1, 0, 0, 0, 1, 0, 0, 0, 1, 0, 0, 0, 255, 255, 255, 255, 1, 0, 0, 0, 1, 0, 0, 0, 1, 0, 0, 0, 255, 255, 255, 255, 1, 0, 0, 0, 1, 0, 0, 0, 1, 0, 0, 0, 255, 255, 255, 255, 1, 0, 0, 0, 255, 255, 255, 255, 1, 0, 0, 0, 1, 0, 0, 0, 1, 0, 0, 0, 255, 255, 255, 255, 1, 0, 0, 0, 255, 255, 255, 255, 1, 0, 0, 0, 255, 255, 255, 255, 1, 0, 0, 0, 255, 255, 255, 255, 1, 0, 0, 0, 255, 255, 255, 255, 1, 0, 0, 0, 255, 255, 255, 255, 1, 0, 0, 0, 255, 255, 255, 255, 1, 0, 0, 0, 1, 0, 0, 0, 1, 0, 0, 0, 255, 255, 255, 255, 1, 0, 0, 0, 255, 255, 255, 255, 1, 0, 0, 0, 255, 255, 255, 255, 1, 0, 0, 0, 255, 255, 255, 255, 1, 0, 0, 0, 255, 255, 255, 255, 1, 0, 0, 0, 255, 255, 255, 255, 1, 0, 0, 0, 255, 255, 255, 255, 1, 0, 0, 0, 1, 0, 0, 0, 1, 0, 0, 0, 255, 255, 255, 255, 1, 0, 0, 0, 255, 255, 255, 255, 1, 0, 0, 0, 255, 255, 255, 255, 1, 0, 0, 0, 255, 255, 255, 255, 1, 0, 0, 0, 255, 255, 255, 255, 1, 0, 0, 0, 255, 255, 255, 255, 1, 0, 0, 0, 1, 0, 0, 0, 255, 255, 255, 255, 1, 0, 0, 0, 1, 0, 0, 0, 1, 0, 0, 0, 1, 0, 0, 0, 1, 0, 0, 0, 1, 0, 0, 0, 1, 0, 0, 0, 1, 0, 0, 0, 255, 255, 255, 255, 1, 0, 0, 0, 1, 0, 0, 0, 1, 0, 0, 0, 255, 255, 255, 255, 1, 0, 0, 0, 255, 255, 255, 255, 255, 255, 255, 255, 1, 0, 0, 0, 1, 0, 0, 0, 255, 255, 255, 255, 1, 0, 0, 0, 1, 0, 0, 0, 1, 0, 0, 0, 255, 255, 255, 255, 1, 0, 0, 0, 255, 255, 255, 255, 1, 0, 0, 0, 255, 255, 255, 255, 1, 0, 0, 0, 255, 255, 255, 255, 1, 0, 0, 0, 255, 255, 255, 255, 255, 255, 255, 255, 1, 0, 0, 0, 1, 0, 0, 0, 255, 255, 255, 255, 1, 0, 0, 0, 1, 0, 0, 0, 1, 0, 0, 0, 255, 255, 255, 255, 1, 0, 0, 0, 255, 255, 255, 255, 1, 0, 0, 0, 255, 255, 255, 255, 1, 0, 0, 0, 255, 255, 255, 255, 1, 0, 0, 0, 255, 255, 255, 255, 255, 255, 255, 255, 1, 0, 0, 0, 1, 0, 0, 0, 255, 255, 255, 255, 1, 0, 0, 0, 1, 0, 0, 0, 1, 0, 0, 0, 255, 255, 255, 255, 1, 0, 0, 0, 255, 255, 255, 255, 1, 0, 0, 0, 255, 255, 255, 255, 1, 0, 0, 0, 255, 255, 255, 255, 1, 0, 0, 0, 1, 0, 0, 0, 255, 255, 255, 255, 1, 0, 0, 0, 1, 0, 0, 0, 1, 0, 0, 0, 255, 255, 255, 255, 1, 0, 0, 0, 1, 0, 0, 0, 1, 0, 0, 0, 1, 0, 0, 0, 1, 0, 0, 0, 1, 0, 0, 0, 1, 0, 0, 0, 1, 0, 0, 0, 255, 255, 255, 255, 1, 0, 0, 0, 255, 255, 255, 255, 255, 255, 255, 255, 1, 0, 0, 0, 1, 0, 0, 0, 255, 255, 255, 255, 255, 255, 255, 255, 1, 0, 0, 0, 1, 0, 0, 0, 255, 255, 255, 255, 1, 0, 0, 0, 1, 0, 0, 0, 1, 0, 0, 0, 255, 255, 255, 255, 1, 0, 0, 0, 255, 255, 255, 255, 1, 0, 0, 0, 255, 255, 255, 255, 255, 255, 255, 255, 1, 0, 0, 0, 1, 0, 0, 0, 255, 255, 255, 255, 255, 255, 255, 255, 1, 0, 0, 0, 1, 0, 0, 0, 255, 255, 255, 255, 1, 0, 0, 0, 1, 0, 0, 0, 1, 0, 0, 0, 255, 255, 255, 255, 1, 0, 0, 0, 255, 255, 255, 255, 1, 0, 0, 0, 255, 255, 255, 255, 255, 255, 255, 255, 1, 0, 0, 0, 1, 0, 0, 0, 255, 255, 255, 255, 255, 255, 255, 255, 1, 0, 0, 0, 1, 0, 0, 0, 255, 255, 255, 255, 1, 0, 0, 0, 1, 0, 0, 0, 1, 0, 0, 0, 255, 255, 255, 255, 1, 0, 0, 0, 255, 255, 255, 255, 1, 0, 0, 0, 1, 0, 0, 0, 255, 255, 255, 255, 1, 0, 0, 0, 1, 0, 0, 0, 1, 0, 0, 0, 255, 255, 255, 255, 1, 0, 0, 0, 1, 0, 0, 0, 1, 0, 0, 0, 255, 255, 255, 255, 1, 0, 0, 0, 1, 0, 0, 0, 1, 0, 0, 0, 1, 0, 0, 0, 1, 0, 0, 0, 1, 0, 0, 0, 255, 255, 255, 255, 255, 255, 255, 255, 1, 0, 0, 0, 1, 0, 0, 0, 255, 255, 255, 255, 255, 255, 255, 255, 1, 0, 0, 0, 1, 0, 0, 0, 255, 255, 255, 255, 255, 255, 255, 255, 1, 0, 0, 0, 1, 0, 0, 0, 255, 255, 255, 255, 1, 0, 0, 0, 1, 0, 0, 0, 1, 0, 0, 0, 255, 255, 255, 255, 255, 255, 255, 255, 1, 0, 0, 0, 1, 0, 0, 0, 255, 255, 255, 255, 255, 255, 255, 255, 1, 0, 0, 0, 1, 0, 0, 0, 255, 255, 255, 255, 255, 255, 255, 255, 1, 0, 0, 0, 1, 0, 0, 0, 255, 255, 255, 255, 1, 0, 0, 0, 1, 0, 0, 0, 1, 0, 0, 0, 255, 255, 255, 255, 255, 255, 255, 255, 1, 0, 0, 0, 1, 0, 0, 0, 255, 255, 255, 255, 255, 255, 255, 255, 1, 0, 0, 0, 1, 0, 0, 0, 255, 255, 255, 255, 255, 255, 255, 255, 1, 0, 0, 0, 1, 0, 0, 0, 255, 255, 255, 255, 1, 0, 0, 0, 1, 0, 0, 0, 1, 0, 0, 0, 1, 0, 0, 0, 1, 0, 0, 0, 1, 0, 0, 0, 255, 255, 255, 255, 1, 0, 0, 0, 1, 0, 0, 0, 255, 255, 255, 255, 255, 255, 255, 255, 1, 0, 0, 0, 1, 0, 0, 0, 255, 255, 255, 255, 255, 255, 255, 255, 1, 0, 0, 0, 1, 0, 0, 0, 255, 255, 255, 255, 255, 255, 255, 255, 1, 0, 0, 0, 1, 0, 0, 0, 1, 0, 0, 0, 1, 0, 0, 0, 1, 0, 0, 0, 1, 0, 0, 0, 255, 255, 255, 255, 1, 0, 0, 0, 1, 0, 0, 0, 1, 0, 0, 0, 255, 255, 255, 255, 1, 0, 0, 0, 1, 0, 0, 0, 1, 0, 0, 0, 255, 255, 255, 255, 1, 0, 0, 0, 255, 255, 255, 255, 1, 0, 0, 0, 1, 0, 0, 0, 1, 0, 0, 0, 255, 255, 255, 255, 1, 0, 0, 0, 255, 255, 255, 255, 1, 0, 0, 0, 255, 255, 255, 255, 1, 0, 0, 0, 255, 255, 255, 255, 1, 0, 0, 0, 255, 255, 255, 255, 1, 0, 0, 0, 255, 255, 255, 255, 1, 0, 0, 0, 255, 255, 255, 255, 1, 0, 0, 0, 1, 0, 0, 0, 1, 0, 0, 0, 255, 255, 255, 255, 1, 0, 0, 0, 255, 255, 255, 255, 1, 0, 0, 0, 255, 255, 255, 255, 1, 0, 0, 0, 255, 255, 255, 255, 1, 0, 0, 0, 255, 255, 255, 255, 1, 0, 0, 0, 255, 255, 255, 255, 1, 0, 0, 0, 1, 0, 0, 0, 255, 255, 255, 255, 1, 0, 0, 0, 255, 255, 255, 255, 1, 0, 0, 0, 1, 0, 0, 0, 1, 0, 0, 0, 255, 255, 255, 255, 1, 0, 0, 0, 1, 0, 0, 0, 255, 255, 255, 255, 255, 255, 255, 255, 1, 0, 0, 0, 1, 0, 0, 0, 255, 255, 255, 255, 255, 255, 255, 255, 1, 0, 0, 0, 255, 255, 255, 255, 1, 0, 0, 0, 1, 0, 0, 0, 1, 0, 0, 0, 1, 0, 0, 0, 1, 0, 0, 0, 1, 0, 0, 0, 1, 0, 0, 0, 1, 0, 0, 0, 255, 255, 255, 255, 1, 0, 0, 0, 1, 0, 0, 0, 1, 0, 0, 0, 255, 255, 255, 255, 1, 0, 0, 0, 255, 255, 255, 255, 255, 255, 255, 255, 1, 0, 0, 0, 1, 0, 0, 0, 255, 255, 255, 255, 1, 0, 0, 0, 1, 0, 0, 0, 1, 0, 0, 0, 255, 255, 255, 255, 1, 0, 0, 0, 255, 255, 255, 255, 1, 0, 0, 0, 255, 255, 255, 255, 1, 0, 0, 0, 255, 255, 255, 255, 1, 0, 0, 0, 255, 255, 255, 255, 255, 255, 255, 255, 1, 0, 0, 0, 1, 0, 0, 0, 255, 255, 255, 255, 1, 0, 0, 0, 1, 0, 0, 0, 1, 0, 0, 0, 255, 255, 255, 255, 1, 0, 0, 0, 255, 255, 255, 255, 1, 0, 0, 0, 255, 255, 255, 255, 1, 0, 0, 0, 255, 255, 255, 255, 1, 0, 0, 0, 1, 0, 0, 0, 255, 255, 255, 255, 1, 0, 0, 0, 255, 255, 255, 255, 1, 0, 0, 0, 255, 255, 255, 255, 1, 0, 0, 0, 255, 255, 255, 255, 1, 0, 0, 0, 1, 0, 0, 0, 1, 0, 0, 0, 255, 255, 255, 255, 1, 0, 0, 0, 1, 0, 0, 0, 255, 255, 255, 255, 255, 255, 255, 255, 1, 0, 0, 0, 255, 255, 255, 255, 1, 0, 0, 0, 1, 0, 0, 0, 1, 0, 0, 0, 255, 255, 255, 255, 1, 0, 0, 0, 1, 0, 0, 0, 1, 0, 0, 0, 1, 0, 0, 0, 1, 0, 0, 0, 1, 0, 0, 0, 1, 0, 0, 0, 1, 0, 0, 0, 255, 255, 255, 255, 1, 0, 0, 0, 255, 255, 255, 255, 255, 255, 255, 255, 1, 0, 0, 0, 1, 0, 0, 0, 255, 255, 255, 255, 255, 255, 255, 255, 1, 0, 0, 0, 1, 0, 0, 0, 255, 255, 255, 255, 1, 0, 0, 0, 1, 0, 0, 0, 1, 0, 0, 0, 255, 255, 255, 255, 1, 0, 0, 0, 255, 255, 255, 255, 1, 0, 0, 0, 255, 255, 255, 255, 255, 255, 255, 255, 1, 0, 0, 0, 1, 0, 0, 0, 255, 255, 255, 255, 255, 255, 255, 255, 1, 0, 0, 0, 1, 0, 0, 0, 255, 255, 255, 255, 1, 0, 0, 0, 1, 0, 0, 0, 1, 0, 0, 0, 255, 255, 255, 255, 1, 0, 0, 0, 255, 255, 255, 255, 1, 0, 0, 0, 1, 0, 0, 0, 255, 255, 255, 255, 1, 0, 0, 0, 255, 255, 255, 255, 1, 0, 0, 0, 255, 255, 255, 255, 1, 0, 0, 0, 255, 255, 255, 255, 1, 0, 0, 0, 255, 255, 255, 255, 1, 0, 0, 0, 255, 255, 255, 255, 1, 0, 0, 0, 1, 0, 0, 0, 1, 0, 0, 0, 255, 255, 255, 255, 1, 0, 0, 0, 255, 255, 255, 255, 1, 0, 0, 0, 1, 0, 0, 0, 1, 0, 0, 0, 255, 255, 255, 255, 1, 0, 0, 0, 1, 0, 0, 0, 1, 0, 0, 0, 255, 255, 255, 255, 1, 0, 0, 0, 1, 0, 0, 0, 1, 0, 0, 0, 1, 0, 0, 0, 1, 0, 0, 0, 1, 0, 0, 0, 255, 255, 255, 255, 255, 255, 255, 255, 1, 0, 0, 0, 1, 0, 0, 0, 255, 255, 255, 255, 255, 255, 255, 255, 1, 0, 0, 0, 1, 0, 0, 0, 255, 255, 255, 255, 255, 255, 255, 255, 1, 0, 0, 0, 1, 0, 0, 0, 255, 255, 255, 255, 1, 0, 0, 0, 1, 0, 0, 0, 1, 0, 0, 0, 255, 255, 255, 255, 255, 255, 255, 255, 1, 0, 0, 0, 1, 0, 0, 0, 255, 255, 255, 255, 255, 255, 255, 255, 1, 0, 0, 0, 1, 0, 0, 0, 255, 255, 255, 255, 255, 255, 255, 255, 1, 0, 0, 0, 1, 0, 0, 0, 255, 255, 255, 255, 1, 0, 0, 0, 1, 0, 0, 0, 1, 0, 0, 0, 1, 0, 0, 0, 1, 0, 0, 0, 1, 0, 0, 0, 255, 255, 255, 255, 1, 0, 0, 0, 1, 0, 0, 0, 255, 255, 255, 255, 255, 255, 255, 255, 1, 0, 0, 0, 1, 0, 0, 0, 255, 255, 255, 255, 255, 255, 255, 255, 1, 0, 0, 0, 1, 0, 0, 0, 255, 255, 255, 255, 255, 255, 255, 255, 1, 0, 0, 0, 1, 0, 0, 0, 1, 0, 0, 0, 255, 255, 255, 255, 1, 0, 0, 0, 1, 0, 0, 0, 255, 255, 255, 255, 255, 255, 255, 255, 1, 0, 0, 0, 1, 0, 0, 0, 255, 255, 255, 255, 255, 255, 255, 255, 1, 0, 0, 0, 1, 0, 0, 0, 255, 255, 255, 255, 255, 255, 255, 255, 1, 0, 0, 0, 1, 0, 0, 0, 1, 0, 0, 0, 1, 0, 0, 0, 1, 0, 0, 0, 1, 0, 0, 0, 255, 255, 255, 255, 1, 0, 0, 0, 1, 0, 0, 0, 1, 0, 0, 0, 255, 255, 255, 255, 1, 0, 0, 0, 1, 0, 0, 0, 1, 0, 0, 0, 255, 255, 255, 255, 1, 0, 0, 0, 255, 255, 255, 255, 1, 0, 0, 0, 1, 0, 0, 0, 1, 0, 0, 0, 255, 255, 255, 255, 1, 0, 0, 0, 255, 255, 255, 255, 1, 0, 0, 0, 255, 255, 255, 255, 1, 0, 0, 0, 255, 255, 255, 255, 1, 0, 0, 0, 255, 255, 255, 255, 1, 0, 0, 0, 255, 255, 255, 255, 1, 0, 0, 0, 1, 0, 0, 0, 255, 255, 255, 255, 1, 0, 0, 0, 255, 255, 255, 255, 1, 0, 0, 0, 1, 0, 0, 0, 1, 0, 0, 0, 255, 255, 255, 255, 1, 0, 0, 0, 1, 0, 0, 0, 255, 255, 255, 255, 255, 255, 255, 255, 1, 0, 0, 0, 1, 0, 0, 0, 255, 255, 255, 255, 255, 255, 255, 255, 1, 0, 0, 0, 255, 255, 255, 255, 1, 0, 0, 0, 255, 255, 255, 255, 1, 0, 0, 0, 1, 0, 0, 0, 1, 0, 0, 0, 255, 255, 255, 255, 1, 0, 0, 0, 1, 0, 0, 0, 255, 255, 255, 255, 255, 255, 255, 255, 1, 0, 0, 0, 1, 0, 0, 0, 255, 255, 255, 255, 255, 255, 255, 255, 1, 0, 0, 0, 255, 255, 255, 255, 1, 0, 0, 0, 1, 0, 0, 0, 1, 0, 0, 0, 1, 0, 0, 0, 1, 0, 0, 0, 1, 0, 0, 0, 1, 0, 0, 0, 1, 0, 0, 0, 255, 255, 255, 255, 1, 0, 0, 0, 1, 0, 0, 0, 1, 0, 0, 0, 255, 255, 255, 255, 1, 0, 0, 0, 255, 255, 255, 255, 255, 255, 255, 255, 1, 0, 0, 0, 1, 0, 0, 0, 255, 255, 255, 255, 1, 0, 0, 0, 1, 0, 0, 0, 1, 0, 0, 0, 255, 255, 255, 255, 1, 0, 0, 0, 255, 255, 255, 255, 1, 0, 0, 0, 255, 255, 255, 255, 1, 0, 0, 0, 255, 255, 255, 255, 1, 0, 0, 0, 1, 0, 0, 0, 255, 255, 255, 255, 1, 0, 0, 0, 255, 255, 255, 255, 1, 0, 0, 0, 255, 255, 255, 255, 1, 0, 0, 0, 255, 255, 255, 255, 1, 0, 0, 0, 1, 0, 0, 0, 1, 0, 0, 0, 255, 255, 255, 255, 1, 0, 0, 0, 1, 0, 0, 0, 255, 255, 255, 255, 255, 255, 255, 255, 1, 0, 0, 0, 255, 255, 255, 255, 1, 0, 0, 0, 255, 255, 255, 255, 1, 0, 0, 0, 255, 255, 255, 255, 1, 0, 0, 0, 255, 255, 255, 255, 1, 0, 0, 0, 1, 0, 0, 0, 1, 0, 0, 0, 255, 255, 255, 255, 1, 0, 0, 0, 1, 0, 0, 0, 255, 255, 255, 255, 255, 255, 255, 255, 1, 0, 0, 0, 255, 255, 255, 255, 1, 0, 0, 0, 1, 0, 0, 0, 1, 0, 0, 0, 255, 255, 255, 255, 1, 0, 0, 0, 1, 0, 0, 0, 1, 0, 0, 0, 1, 0, 0, 0, 1, 0, 0, 0, 1, 0, 0, 0, 1, 0, 0, 0, 1, 0, 0, 0, 255, 255, 255, 255, 1, 0, 0, 0, 255, 255, 255, 255, 255, 255, 255, 255, 1, 0, 0, 0, 1, 0, 0, 0, 255, 255, 255, 255, 255, 255, 255, 255, 1, 0, 0, 0, 1, 0, 0, 0, 255, 255, 255, 255, 1, 0, 0, 0, 1, 0, 0, 0, 1, 0, 0, 0, 255, 255, 255, 255, 1, 0, 0, 0, 255, 255, 255, 255, 1, 0, 0, 0, 1, 0, 0, 0, 255, 255, 255, 255, 1, 0, 0, 0, 255, 255, 255, 255, 1, 0, 0, 0, 255, 255, 255, 255, 1, 0, 0, 0, 255, 255, 255, 255, 1, 0, 0, 0, 255, 255, 255, 255, 1, 0, 0, 0, 255, 255, 255, 255, 1, 0, 0, 0, 1, 0, 0, 0, 1, 0, 0, 0, 255, 255, 255, 255, 1, 0, 0, 0, 255, 255, 255, 255, 1, 0, 0, 0, 255, 255, 255, 255, 1, 0, 0, 0, 255, 255, 255, 255, 1, 0, 0, 0, 255, 255, 255, 255, 1, 0, 0, 0, 255, 255, 255, 255, 1, 0, 0, 0, 255, 255, 255, 255, 1, 0, 0, 0, 1, 0, 0, 0, 1, 0, 0, 0, 255, 255, 255, 255, 1, 0, 0, 0, 255, 255, 255, 255, 1, 0, 0, 0, 1, 0, 0, 0, 1, 0, 0, 0, 255, 255, 255, 255, 1, 0, 0, 0, 1, 0, 0, 0, 1, 0, 0, 0, 255, 255, 255, 255, 1, 0, 0, 0, 1, 0, 0, 0, 1, 0, 0, 0, 1, 0, 0, 0, 1, 0, 0, 0, 1, 0, 0, 0, 255, 255, 255, 255, 255, 255, 255, 255, 1, 0, 0, 0, 1, 0, 0, 0, 255, 255, 255, 255, 255, 255, 255, 255, 1, 0, 0, 0, 1, 0, 0, 0, 255, 255, 255, 255, 255, 255, 255, 255, 1, 0, 0, 0, 1, 0, 0, 0, 255, 255, 255, 255, 1, 0, 0, 0, 1, 0, 0, 0, 1, 0, 0, 0, 1, 0, 0, 0, 1, 0, 0, 0, 1, 0, 0, 0, 255, 255, 255, 255, 1, 0, 0, 0, 1, 0, 0, 0, 255, 255, 255, 255, 255, 255, 255, 255, 1, 0, 0, 0, 1, 0, 0, 0, 255, 255, 255, 255, 255, 255, 255, 255, 1, 0, 0, 0, 1, 0, 0, 0, 255, 255, 255, 255, 255, 255, 255, 255, 1, 0, 0, 0, 1, 0, 0, 0, 1, 0, 0, 0, 255, 255, 255, 255, 1, 0, 0, 0, 1, 0, 0, 0, 255, 255, 255, 255, 255, 255, 255, 255, 1, 0, 0, 0, 1, 0, 0, 0, 255, 255, 255, 255, 255, 255, 255, 255, 1, 0, 0, 0, 1, 0, 0, 0, 255, 255, 255, 255, 255, 255, 255, 255, 1, 0, 0, 0, 1, 0, 0, 0, 1, 0, 0, 0, 255, 255, 255, 255, 1, 0, 0, 0, 1, 0, 0, 0, 255, 255, 255, 255, 255, 255, 255, 255, 1, 0, 0, 0, 1, 0, 0, 0, 255, 255, 255, 255, 255, 255, 255, 255, 1, 0, 0, 0, 1, 0, 0, 0, 255, 255, 255, 255, 255, 255, 255, 255, 1, 0, 0, 0, 1, 0, 0, 0, 1, 0, 0, 0, 1, 0, 0, 0, 1, 0, 0, 0, 1, 0, 0, 0, 255, 255, 255, 255, 1, 0, 0, 0, 1, 0, 0, 0, 1, 0, 0, 0, 255, 255, 255, 255, 1, 0, 0, 0, 1, 0, 0, 0, 1, 0, 0, 0, 255, 255, 255, 255, 1, 0, 0, 0, 1, 0, 0, 0, 255, 255, 255, 255, 1, 0, 0, 0, 255, 255, 255, 255, 1, 0, 0, 0, 1, 0, 0, 0, 1, 0, 0, 0, 255, 255, 255, 255, 1, 0, 0, 0, 1, 0, 0, 0, 255, 255, 255, 255, 255, 255, 255, 255, 1, 0, 0, 0, 1, 0, 0, 0, 255, 255, 255, 255, 255, 255, 255, 255, 1, 0, 0, 0, 255, 255, 255, 255, 1, 0, 0, 0, 255, 255, 255, 255, 1, 0, 0, 0, 1, 0, 0, 0, 1, 0, 0, 0, 255, 255, 255, 255, 1, 0, 0, 0, 1, 0, 0, 0, 255, 255, 255, 255, 255, 255, 255, 255, 1, 0, 0, 0, 1, 0, 0, 0, 255, 255, 255, 255, 255, 255, 255, 255, 1, 0, 0, 0, 255, 255, 255, 255, 1, 0, 0, 0, 255, 255, 255, 255, 1, 0, 0, 0, 1, 0, 0, 0, 1, 0, 0, 0, 255, 255, 255, 255, 1, 0, 0, 0, 1, 0, 0, 0, 255, 255, 255, 255, 255, 255, 255, 255, 1, 0, 0, 0, 1, 0, 0, 0, 255, 255, 255, 255, 255, 255, 255, 255, 1, 0, 0, 0, 255, 255, 255, 255, 1, 0, 0, 0, 1, 0, 0, 0, 1, 0, 0, 0, 1, 0, 0, 0, 1, 0, 0, 0, 1, 0, 0, 0, 1, 0, 0, 0, 1, 0, 0, 0, 255, 255, 255, 255, 1, 0, 0, 0, 1, 0, 0, 0, 1, 0, 0, 0, 255, 255, 255, 255, 1, 0, 0, 0, 1, 0, 0, 0, 255, 255, 255, 255, 1, 0, 0, 0, 255, 255, 255, 255, 1, 0, 0, 0, 255, 255, 255, 255, 1, 0, 0, 0, 255, 255, 255, 255, 1, 0, 0, 0, 1, 0, 0, 0, 1, 0, 0, 0, 255, 255, 255, 255, 1, 0, 0, 0, 1, 0, 0, 0, 255, 255, 255, 255, 255, 255, 255, 255, 1, 0, 0, 0, 255, 255, 255, 255, 1, 0, 0, 0, 255, 255, 255, 255, 1, 0, 0, 0, 255, 255, 255, 255, 1, 0, 0, 0, 255, 255, 255, 255, 1, 0, 0, 0, 1, 0, 0, 0, 1, 0, 0, 0, 255, 255, 255, 255, 1, 0, 0, 0, 1, 0, 0, 0, 255, 255, 255, 255, 255, 255, 255, 255, 1, 0, 0, 0, 255, 255, 255, 255, 1, 0, 0, 0, 255, 255, 255, 255, 1, 0, 0, 0, 255, 255, 255, 255, 1, 0, 0, 0, 255, 255, 255, 255, 1, 0, 0, 0, 1, 0, 0, 0, 1, 0, 0, 0, 255, 255, 255, 255, 1, 0, 0, 0, 1, 0, 0, 0, 255, 255, 255, 255, 255, 255, 255, 255, 1, 0, 0, 0, 255, 255, 255, 255, 1, 0, 0, 0, 1, 0, 0, 0, 1, 0, 0, 0, 255, 255, 255, 255, 1, 0, 0, 0, 1, 0, 0, 0, 1, 0, 0, 0, 1, 0, 0, 0, 1, 0, 0, 0, 1, 0, 0, 0, 1, 0, 0, 0, 1, 0, 0, 0, 255, 255, 255, 255, 1, 0, 0, 0, 1, 0, 0, 0, 255, 255, 255, 255, 1, 0, 0, 0, 255, 255, 255, 255, 1, 0, 0, 0, 255, 255, 255, 255, 1, 0, 0, 0, 255, 255, 255, 255, 1, 0, 0, 0, 255, 255, 255, 255, 1, 0, 0, 0, 255, 255, 255, 255, 1, 0, 0, 0, 1, 0, 0, 0, 1, 0, 0, 0, 255, 255, 255, 255, 1, 0, 0, 0, 255, 255, 255, 255, 1, 0, 0, 0, 255, 255, 255, 255, 1, 0, 0, 0, 255, 255, 255, 255, 1, 0, 0, 0, 255, 255, 255, 255, 1, 0, 0, 0, 255, 255, 255, 255, 1, 0, 0, 0, 255, 255, 255, 255, 1, 0, 0, 0, 1, 0, 0, 0, 1, 0, 0, 0, 255, 255, 255, 255, 1, 0, 0, 0, 255, 255, 255, 255, 1, 0, 0, 0, 255, 255, 255, 255, 1, 0, 0, 0, 255, 255, 255, 255, 1, 0, 0, 0, 255, 255, 255, 255, 1, 0, 0, 0, 255, 255, 255, 255, 1, 0, 0, 0, 255, 255, 255, 255, 1, 0, 0, 0, 1, 0, 0, 0, 1, 0, 0, 0, 255, 255, 255, 255, 1, 0, 0, 0, 255, 255, 255, 255, 1, 0, 0, 0, 1, 0, 0, 0, 1, 0, 0, 0, 255, 255, 255, 255, 1, 0, 0, 0, 1, 0, 0, 0, 1, 0, 0, 0, 255, 255, 255, 255, 1, 0, 0, 0, 1, 0, 0, 0, 1, 0, 0, 0, 1, 0, 0, 0, 1, 0, 0, 0, 1};
.global .align 1 .b8 __unnamed_3[44] = {118, 111, 105, 100, 32, 115, 116, 97, 116, 101, 95, 109, 111, 118, 101, 40, 115, 116, 97, 116, 101, 95, 116, 97, 103, 32, 42, 44, 32, 100, 105, 114, 101, 99, 116, 105, 111, 110, 95, 116, 97, 103, 41};
.global .align 1 .b8 __unnamed_4[11] = {115, 116, 97, 116, 101, 95, 100, 117, 109, 112};
.global .align 1 .b8 __unnamed_5[12] = {105, 100, 97, 115, 95, 107, 101, 114, 110, 101, 108};
.global .align 1 .b8 $str$1[27] = {47, 116, 109, 112, 47, 115, 97, 115, 115, 95, 99, 117, 95, 107, 56, 107, 115, 104, 52, 113, 111, 47, 107, 46, 99, 117};
.global .align 1 .b8 $str$3[19] = {115, 116, 97, 99, 107, 46, 105, 32, 60, 32, 83, 73, 90, 69, 95, 77, 65, 88};
.global .align 1 .b8 $str$4[15] = {115, 116, 97, 99, 107, 32, 97, 102, 117, 114, 101, 116, 97, 10};
.global .align 1 .b8 $str$5[6] = {102, 97, 108, 115, 101};
.global .align 1 .b8 $str$6[41] = {110, 101, 119, 95, 99, 97, 112, 97, 32, 60, 61, 32, 83, 73, 90, 69, 95, 77, 65, 88, 32, 47, 32, 115, 105, 122, 101, 111, 102, 40, 68, 105, 114, 101, 99, 116, 105, 111, 110, 41};
.global .align 1 .b8 $str$7[21] = {37, 115, 58, 32, 99, 97, 112, 97, 61, 37, 122, 117, 44, 32, 105, 61, 37, 122, 117, 10};
.global .align 1 .b8 $str$8[21] = {117, 110, 101, 120, 112, 101, 99, 116, 101, 100, 32, 100, 105, 114, 101, 99, 116, 105, 111, 110};
.global .align 1 .b8 $str$9[31] = {37, 115, 58, 32, 104, 95, 118, 97, 108, 117, 101, 61, 37, 100, 44, 32, 40, 105, 44, 106, 41, 61, 40, 37, 117, 44, 37, 117, 41, 10};
.global .align 1 .b8 $str$10[4] = {37, 117, 32};
.global .align 1 .b8 $str$11[2] = {10};
.global .align 1 .b8 $str$12[13] = {45, 45, 45, 45, 45, 45, 45, 45, 45, 45, 45, 10};
.global .align 1 .b8 $str$13[16] = {37, 115, 58, 32, 102, 95, 108, 105, 109, 105, 116, 32, 45, 62, 32};
.global .align 1 .b8 $str$14[2] = {46};
.global .align 1 .b8 $str$15[13] = {10, 37, 115, 58, 32, 115, 111, 108, 118, 101, 100, 10};

.visible .entry _Z11idas_kernelPhPi(
	.param .u64 .ptr .align 1 _Z11idas_kernelPhPi_param_0,
	.param .u64 .ptr .align 1 _Z11idas_kernelPhPi_param_1
)
{
	.local .align 8 .b8 	__local_depot0[56];
	.reg .b64 	%SP;
	.reg .b64 	%SPL;
	.reg .pred 	%p<63>;
	.reg .b16 	%rs<311>;
	.reg .b32 	%r<328>;
	.reg .b64 	%rd<237>;

	mov.u64 	%SPL, __local_depot0;
	cvta.local.u64 	%SP, %SPL;
	ld.param.u64 	%rd17, [_Z11idas_kernelPhPi_param_0];
	cvta.to.global.u64 	%rd1, %rd17;
	add.u64 	%rd2, %SPL, 24;
	ld.global.u8 	%rs1, [%rd1];
	setp.ne.s16 	%p2, %rs1, 0;
	@%p2 bra 	$L__BB0_2;
	mov.b16 	%rs135, 0;
	st.local.v2.u8 	[%rd2+16], {%rs135, %rs135};
$L__BB0_2:
	st.local.u8 	[%rd2], %rs1;
	ld.global.u8 	%rs2, [%rd1+1];
	setp.ne.s16 	%p3, %rs2, 0;
	mov.b16 	%rs212, 0;
	@%p3 bra 	$L__BB0_4;
	mov.b16 	%rs138, 0;
	mov.b16 	%rs212, 1;
	st.local.v2.u8 	[%rd2+16], {%rs212, %rs138};
$L__BB0_4:
	st.local.u8 	[%rd2+4], %rs2;
	ld.global.u8 	%rs4, [%rd1+2];
	setp.ne.s16 	%p4, %rs4, 0;
	@%p4 bra 	$L__BB0_6;
	mov.b16 	%rs140, 0;
	mov.b16 	%rs212, 2;
	st.local.v2.u8 	[%rd2+16], {%rs212, %rs140};
$L__BB0_6:
	st.local.u8 	[%rd2+8], %rs4;
	ld.global.u8 	%rs6, [%rd1+3];
	setp.ne.s16 	%p5, %rs6, 0;
	@%p5 bra 	$L__BB0_8;
	mov.b16 	%rs142, 0;
	mov.b16 	%rs212, 3;
	st.local.v2.u8 	[%rd2+16], {%rs212, %rs142};
$L__BB0_8:
	st.local.u8 	[%rd2+12], %rs6;
	ld.global.u8 	%rs8, [%rd1+4];
	setp.ne.s16 	%p6, %rs8, 0;
	mov.b16 	%rs217, 0;
	@%p6 bra 	$L__BB0_10;
	mov.b16 	%rs217, 1;
	mov.b16 	%rs212, 0;
	st.local.v2.u8 	[%rd2+16], {%rs212, %rs217};
$L__BB0_10:
	st.local.u8 	[%rd2+1], %rs8;
	ld.global.u8 	%rs11, [%rd1+5];
	setp.ne.s16 	%p7, %rs11, 0;
	@%p7 bra 	$L__BB0_12;
	mov.b16 	%rs212, 1;
	st.local.v2.u8 	[%rd2+16], {%rs212, %rs212};
	mov.u16 	%rs217, %rs212;
$L__BB0_12:
	st.local.u8 	[%rd2+5], %rs11;
	ld.global.u8 	%rs14, [%rd1+6];
	setp.ne.s16 	%p8, %rs14, 0;
	@%p8 bra 	$L__BB0_14;
	mov.b16 	%rs217, 1;
	mov.b16 	%rs212, 2;
	st.local.v2.u8 	[%rd2+16], {%rs212, %rs217};
$L__BB0_14:
	st.local.u8 	[%rd2+9], %rs14;
	ld.global.u8 	%rs17, [%rd1+7];
	setp.ne.s16 	%p9, %rs17, 0;
	@%p9 bra 	$L__BB0_16;
	mov.b16 	%rs217, 1;
	mov.b16 	%rs212, 3;
	st.local.v2.u8 	[%rd2+16], {%rs212, %rs217};
$L__BB0_16:
	st.local.u8 	[%rd2+13], %rs17;
	ld.global.u8 	%rs20, [%rd1+8];
	setp.ne.s16 	%p10, %rs20, 0;
	@%p10 bra 	$L__BB0_18;
	mov.b16 	%rs217, 2;
	mov.b16 	%rs212, 0;
	st.local.v2.u8 	[%rd2+16], {%rs212, %rs217};
$L__BB0_18:
	st.local.u8 	[%rd2+2], %rs20;
	ld.global.u8 	%rs23, [%rd1+9];
	setp.ne.s16 	%p11, %rs23, 0;
	@%p11 bra 	$L__BB0_20;
	mov.b16 	%rs217, 2;
	mov.b16 	%rs212, 1;
	st.local.v2.u8 	[%rd2+16], {%rs212, %rs217};
$L__BB0_20:
	st.local.u8 	[%rd2+6], %rs23;
	ld.global.u8 	%rs26, [%rd1+10];
	setp.ne.s16 	%p12, %rs26, 0;
	@%p12 bra 	$L__BB0_22;
	mov.b16 	%rs212, 2;
	st.local.v2.u8 	[%rd2+16], {%rs212, %rs212};
	mov.u16 	%rs217, %rs212;
$L__BB0_22:
	st.local.u8 	[%rd2+10], %rs26;
	ld.global.u8 	%rs29, [%rd1+11];
	setp.ne.s16 	%p13, %rs29, 0;
	@%p13 bra 	$L__BB0_24;
	mov.b16 	%rs217, 2;
	mov.b16 	%rs212, 3;
	st.local.v2.u8 	[%rd2+16], {%rs212, %rs217};
$L__BB0_24:
	st.local.u8 	[%rd2+14], %rs29;
	ld.global.u8 	%rs32, [%rd1+12];
	setp.ne.s16 	%p14, %rs32, 0;
	@%p14 bra 	$L__BB0_26;
	mov.b16 	%rs217, 3;
	mov.b16 	%rs212, 0;
	st.local.v2.u8 	[%rd2+16], {%rs212, %rs217};
$L__BB0_26:
	st.local.u8 	[%rd2+3], %rs32;
	ld.global.u8 	%rs35, [%rd1+13];
	setp.ne.s16 	%p15, %rs35, 0;
	@%p15 bra 	$L__BB0_28;
	mov.b16 	%rs217, 3;
	mov.b16 	%rs212, 1;
	st.local.v2.u8 	[%rd2+16], {%rs212, %rs217};
$L__BB0_28:
	st.local.u8 	[%rd2+7], %rs35;
	ld.global.u8 	%rs38, [%rd1+14];
	setp.ne.s16 	%p16, %rs38, 0;
	@%p16 bra 	$L__BB0_30;
	mov.b16 	%rs217, 3;
	mov.b16 	%rs212, 2;
	st.local.v2.u8 	[%rd2+16], {%rs212, %rs217};
$L__BB0_30:
	st.local.u8 	[%rd2+11], %rs38;
	ld.global.u8 	%rs41, [%rd1+15];
	setp.ne.s16 	%p17, %rs41, 0;
	@%p17 bra 	$L__BB0_32;
	mov.b16 	%rs212, 3;
	st.local.v2.u8 	[%rd2+16], {%rs212, %rs212};
	mov.u16 	%rs217, %rs212;
$L__BB0_32:
	cvt.u64.u16 	%rd19, %rs41;
	cvt.u64.u16 	%rd20, %rs38;
	cvt.u64.u16 	%rd21, %rs35;
	cvt.u64.u16 	%rd22, %rs32;
	cvt.u64.u16 	%rd23, %rs29;
	cvt.u64.u16 	%rd24, %rs26;
	cvt.u64.u16 	%rd25, %rs23;
	cvt.u64.u16 	%rd26, %rs20;
	cvt.u64.u16 	%rd27, %rs17;
	cvt.u64.u16 	%rd28, %rs14;
	cvt.u64.u16 	%rd29, %rs11;
	cvt.u64.u16 	%rd30, %rs8;
	cvt.u64.u16 	%rd31, %rs6;
	cvt.u64.u16 	%rd32, %rs4;
	cvt.u64.u16 	%rd33, %rs2;
	add.u64 	%rd3, %SPL, 0;
	add.u64 	%rd4, %SPL, 0;
	cvt.u64.u16 	%rd36, %rs1;
	st.local.u8 	[%rd2+15], %rs41;
	mov.u64 	%rd37, from_x;
	add.s64 	%rd38, %rd37, %rd36;
	mov.b16 	%rs165, 0;
	st.global.u8 	[%rd38], %rs165;
	mov.u64 	%rd39, from_y;
	add.s64 	%rd40, %rd39, %rd36;
	st.global.u8 	[%rd40], %rs165;
	add.s64 	%rd41, %rd37, %rd30;
	st.global.u8 	[%rd41], %rs165;
	add.s64 	%rd42, %rd39, %rd30;
	mov.b16 	%rs166, 1;
	st.global.u8 	[%rd42], %rs166;
	add.s64 	%rd43, %rd37, %rd26;
	st.global.u8 	[%rd43], %rs165;
	add.s64 	%rd44, %rd39, %rd26;
	mov.b16 	%rs167, 2;
	st.global.u8 	[%rd44], %rs167;
	add.s64 	%rd45, %rd37, %rd22;
	st.global.u8 	[%rd45], %rs165;
	add.s64 	%rd46, %rd39, %rd22;
	mov.b16 	%rs168, 3;
	st.global.u8 	[%rd46], %rs168;
	add.s64 	%rd47, %rd37, %rd33;
	st.global.u8 	[%rd47], %rs166;
	add.s64 	%rd48, %rd39, %rd33;
	st.global.u8 	[%rd48], %rs165;
	add.s64 	%rd49, %rd37, %rd29;
	st.global.u8 	[%rd49], %rs166;
	add.s64 	%rd50, %rd39, %rd29;
	st.global.u8 	[%rd50], %rs166;
	add.s64 	%rd51, %rd37, %rd25;
	st.global.u8 	[%rd51], %rs166;
	add.s64 	%rd52, %rd39, %rd25;
	st.global.u8 	[%rd52], %rs167;
	add.s64 	%rd53, %rd37, %rd21;
	st.global.u8 	[%rd53], %rs166;
	add.s64 	%rd54, %rd39, %rd21;
	st.global.u8 	[%rd54], %rs168;
	add.s64 	%rd55, %rd37, %rd32;
	st.global.u8 	[%rd55], %rs167;
	add.s64 	%rd56, %rd39, %rd32;
	st.global.u8 	[%rd56], %rs165;
	add.s64 	%rd57, %rd37, %rd28;
	st.global.u8 	[%rd57], %rs167;
	add.s64 	%rd58, %rd39, %rd28;
	st.global.u8 	[%rd58], %rs166;
	add.s64 	%rd59, %rd37, %rd24;
	st.global.u8 	[%rd59], %rs167;
	add.s64 	%rd60, %rd39, %rd24;
	st.global.u8 	[%rd60], %rs167;
	add.s64 	%rd61, %rd37, %rd20;
	st.global.u8 	[%rd61], %rs167;
	add.s64 	%rd62, %rd39, %rd20;
	st.global.u8 	[%rd62], %rs168;
	add.s64 	%rd63, %rd37, %rd31;
	st.global.u8 	[%rd63], %rs168;
	add.s64 	%rd64, %rd39, %rd31;
	st.global.u8 	[%rd64], %rs165;
	add.s64 	%rd65, %rd37, %rd27;
	st.global.u8 	[%rd65], %rs168;
	add.s64 	%rd66, %rd39, %rd27;
	st.global.u8 	[%rd66], %rs166;
	add.s64 	%rd67, %rd37, %rd23;
	st.global.u8 	[%rd67], %rs168;
	add.s64 	%rd68, %rd39, %rd23;
	st.global.u8 	[%rd68], %rs167;
	add.s64 	%rd69, %rd37, %rd19;
	st.global.u8 	[%rd69], %rs168;
	add.s64 	%rd70, %rd39, %rd19;
	st.global.u8 	[%rd70], %rs168;
	ld.global.u8 	%r33, [from_x+1];
	add.s32 	%r34, %r33, -1;
	abs.s32 	%r35, %r34;
	ld.global.u8 	%r36, [from_y+1];
	add.s32 	%r37, %r35, %r36;
	ld.global.u8 	%r38, [from_x+2];
	add.s32 	%r39, %r38, -2;
	abs.s32 	%r40, %r39;
	add.s32 	%r41, %r40, %r37;
	ld.global.u8 	%r42, [from_y+2];
	add.s32 	%r43, %r41, %r42;
	ld.global.u8 	%r44, [from_x+3];
	add.s32 	%r45, %r44, -3;
	abs.s32 	%r46, %r45;
	add.s32 	%r47, %r46, %r43;
	ld.global.u8 	%r48, [from_y+3];
	add.s32 	%r49, %r47, %r48;
	ld.global.u8 	%r50, [from_x+4];
	add.s32 	%r51, %r49, %r50;
	ld.global.u8 	%r52, [from_y+4];
	add.s32 	%r53, %r52, -1;
	abs.s32 	%r54, %r53;
	add.s32 	%r55, %r51, %r54;
	ld.global.u8 	%r56, [from_x+5];
	add.s32 	%r57, %r56, -1;
	abs.s32 	%r58, %r57;
	add.s32 	%r59, %r58, %r55;
	ld.global.u8 	%r60, [from_y+5];
	add.s32 	%r61, %r60, -1;
	abs.s32 	%r62, %r61;
	add.s32 	%r63, %r59, %r62;
	ld.global.u8 	%r64, [from_x+6];
	add.s32 	%r65, %r64, -2;
	abs.s32 	%r66, %r65;
	add.s32 	%r67, %r66, %r63;
	ld.global.u8 	%r68, [from_y+6];
	add.s32 	%r69, %r68, -1;
	abs.s32 	%r70, %r69;
	add.s32 	%r71, %r67, %r70;
	ld.global.u8 	%r72, [from_x+7];
	add.s32 	%r73, %r72, -3;
	abs.s32 	%r74, %r73;
	add.s32 	%r75, %r74, %r71;
	ld.global.u8 	%r76, [from_y+7];
	add.s32 	%r77, %r76, -1;
	abs.s32 	%r78, %r77;
	add.s32 	%r79, %r75, %r78;
	ld.global.u8 	%r80, [from_x+8];
	add.s32 	%r81, %r79, %r80;
	ld.global.u8 	%r82, [from_y+8];
	add.s32 	%r83, %r82, -2;
	abs.s32 	%r84, %r83;
	add.s32 	%r85, %r81, %r84;
	ld.global.u8 	%r86, [from_x+9];
	add.s32 	%r87, %r86, -1;
	abs.s32 	%r88, %r87;
	add.s32 	%r89, %r88, %r85;
	ld.global.u8 	%r90, [from_y+9];
	add.s32 	%r91, %r90, -2;
	abs.s32 	%r92, %r91;
	add.s32 	%r93, %r89, %r92;
	ld.global.u8 	%r94, [from_x+10];
	add.s32 	%r95, %r94, -2;
	abs.s32 	%r96, %r95;
	add.s32 	%r97, %r96, %r93;
	ld.global.u8 	%r98, [from_y+10];
	add.s32 	%r99, %r98, -2;
	abs.s32 	%r100, %r99;
	add.s32 	%r101, %r97, %r100;
	ld.global.u8 	%r102, [from_x+11];
	add.s32 	%r103, %r102, -3;
	abs.s32 	%r104, %r103;
	add.s32 	%r105, %r104, %r101;
	ld.global.u8 	%r106, [from_y+11];
	add.s32 	%r107, %r106, -2;
	abs.s32 	%r108, %r107;
	add.s32 	%r109, %r105, %r108;
	ld.global.u8 	%r110, [from_x+12];
	add.s32 	%r111, %r109, %r110;
	ld.global.u8 	%r112, [from_y+12];
	add.s32 	%r113, %r112, -3;
	abs.s32 	%r114, %r113;
	add.s32 	%r115, %r111, %r114;
	ld.global.u8 	%r116, [from_x+13];
	add.s32 	%r117, %r116, -1;
	abs.s32 	%r118, %r117;
	add.s32 	%r119, %r118, %r115;
	ld.global.u8 	%r120, [from_y+13];
	add.s32 	%r121, %r120, -3;
	abs.s32 	%r122, %r121;
	add.s32 	%r123, %r119, %r122;
	ld.global.u8 	%r124, [from_x+14];
	add.s32 	%r125, %r124, -2;
	abs.s32 	%r126, %r125;
	add.s32 	%r127, %r126, %r123;
	ld.global.u8 	%r128, [from_y+14];
	add.s32 	%r129, %r128, -3;
	abs.s32 	%r130, %r129;
	add.s32 	%r131, %r127, %r130;
	ld.global.u8 	%r132, [from_x+15];
	add.s32 	%r133, %r132, -3;
	abs.s32 	%r134, %r133;
	add.s32 	%r135, %r134, %r131;
	ld.global.u8 	%r136, [from_y+15];
	add.s32 	%r137, %r136, -3;
	abs.s32 	%r138, %r137;
	add.s32 	%r317, %r135, %r138;
	st.local.u32 	[%rd2+20], %r317;
	mov.b64 	%rd71, 1024;
	st.global.u64 	[stack], %rd71;
	mov.b64 	%rd72, 0;
	st.global.u64 	[stack+8], %rd72;
	add.u64 	%rd73, %SP, 48;
	add.u64 	%rd74, %SPL, 48;
	mov.u64 	%rd75, __unnamed_5;
	cvta.global.u64 	%rd76, %rd75;
	st.local.u64 	[%rd74], %rd76;
	mov.u64 	%rd77, $str$13;
	cvta.global.u64 	%rd78, %rd77;
	{ // callseq 0, 0
	.param .b64 param0;
	st.param.b64 	[param0], %rd78;
	.param .b64 param1;
	st.param.b64 	[param1], %rd73;
	.param .b32 retval0;
	call.uni (retval0), 
	vprintf, 
	(
	param0, 
	param1
	);
	ld.param.b32 	%r139, [retval0];
	} // callseq 0
	mov.b32 	%r309, 1;
	mov.u16 	%rs272, %rs212;
	mov.u16 	%rs274, %rs217;
	mov.u16 	%rs275, %rs212;
	mov.u16 	%rs276, %rs217;
$L__BB0_33:
	mov.u64 	%rd79, $str$14;
	cvta.global.u64 	%rd80, %rd79;
	{ // callseq 1, 0
	.param .b64 param0;
	st.param.b64 	[param0], %rd80;
	.param .b64 param1;
	st.param.b64 	[param1], 0;
	.param .b32 retval0;
	call.uni (retval0), 
	vprintf, 
	(
	param0, 
	param1
	);
	ld.param.b32 	%r141, [retval0];
	} // callseq 1
	setp.eq.s32 	%p18, %r317, 0;
	@%p18 bra 	$L__BB0_86;
	cvt.u64.u32 	%rd5, %r309;
	mov.b32 	%r324, 0;
$L__BB0_35:
	ld.global.u64 	%rd233, [stack+8];
	setp.eq.s64 	%p19, %rd233, 0;
	mov.b32 	%r315, -30;
	@%p19 bra 	$L__BB0_37;
	shl.b64 	%rd81, %rd233, 2;
	mov.u64 	%rd82, stack;
	add.s64 	%rd83, %rd82, %rd81;
	ld.global.u32 	%r315, [%rd83+12];
$L__BB0_37:
	sub.s32 	%r145, 3, %r324;
	setp.eq.s32 	%p20, %r315, %r145;
	@%p20 bra 	$L__BB0_64;
	setp.gt.s32 	%p21, %r324, 1;
	@%p21 bra 	$L__BB0_43;
	setp.eq.s32 	%p24, %r324, 0;
	@%p24 bra 	$L__BB0_49;
	setp.eq.s32 	%p25, %r324, 1;
	@%p25 bra 	$L__BB0_41;
	bra.uni 	$L__BB0_51;
$L__BB0_41:
	and.b16  	%rs174, %rs275, 255;
	setp.eq.s16 	%p27, %rs174, 3;
	mov.b16 	%rs275, 3;
	@%p27 bra 	$L__BB0_64;
	cvt.u32.u16 	%r148, %rs272;
	and.b32  	%r149, %r148, 255;
	mul.wide.u32 	%rd89, %r149, 4;
	add.s64 	%rd90, %rd2, %rd89;
	cvt.u64.u16 	%rd91, %rs274;
	and.b64  	%rd92, %rd91, 255;
	add.s64 	%rd93, %rd90, %rd92;
	ld.local.u8 	%rs264, [%rd93+4];
	st.local.u8 	[%rd93], %rs264;
	ld.local.u8 	%rs175, [%rd2+16];
	add.s16 	%rs176, %rs175, 1;
	st.local.u8 	[%rd2+16], %rs176;
	bra.uni 	$L__BB0_52;
$L__BB0_43:
	setp.eq.s32 	%p22, %r324, 3;
	@%p22 bra 	$L__BB0_47;
	setp.ne.s32 	%p23, %r324, 2;
	@%p23 bra 	$L__BB0_51;
	and.b16  	%rs182, %rs272, 255;
	setp.eq.s16 	%p29, %rs182, 0;
	mov.b16 	%rs272, 0;
	mov.u16 	%rs275, %rs272;
	@%p29 bra 	$L__BB0_64;
	cvt.u32.u16 	%r152, %rs212;
	and.b32  	%r153, %r152, 255;
	mul.wide.u32 	%rd99, %r153, 4;
	add.s64 	%rd100, %rd2, %rd99;
	cvt.u64.u16 	%rd101, %rs217;
	and.b64  	%rd102, %rd101, 255;
	add.s64 	%rd103, %rd100, %rd102;
	ld.local.u8 	%rs264, [%rd103+-4];
	st.local.u8 	[%rd103], %rs264;
	ld.local.u8 	%rs183, [%rd2+16];
	add.s16 	%rs184, %rs183, -1;
	st.local.u8 	[%rd2+16], %rs184;
	bra.uni 	$L__BB0_52;
$L__BB0_47:
	and.b16  	%rs178, %rs274, 255;
	setp.eq.s16 	%p28, %rs178, 3;
	mov.b16 	%rs274, 3;
	mov.u16 	%rs276, %rs274;
	@%p28 bra 	$L__BB0_64;
	cvt.u32.u16 	%r150, %rs272;
	and.b32  	%r151, %r150, 255;
	mul.wide.u32 	%rd94, %r151, 4;
	add.s64 	%rd95, %rd2, %rd94;
	cvt.u64.u16 	%rd96, %rs217;
	and.b64  	%rd97, %rd96, 255;
	add.s64 	%rd98, %rd95, %rd97;
	ld.local.u8 	%rs264, [%rd98+1];
	st.local.u8 	[%rd98], %rs264;
	ld.local.u8 	%rs179, [%rd2+17];
	add.s16 	%rs180, %rs179, 1;
	st.local.u8 	[%rd2+17], %rs180;
	bra.uni 	$L__BB0_52;
$L__BB0_49:
	and.b16  	%rs170, %rs276, 255;
	setp.eq.s16 	%p26, %rs170, 0;
	mov.b16 	%rs276, 0;
	@%p26 bra 	$L__BB0_64;
	cvt.u32.u16 	%r146, %rs275;
	and.b32  	%r147, %r146, 255;
	mul.wide.u32 	%rd84, %r147, 4;
	add.s64 	%rd85, %rd2, %rd84;
	cvt.u64.u16 	%rd86, %rs274;
	and.b64  	%rd87, %rd86, 255;
	add.s64 	%rd88, %rd85, %rd87;
	ld.local.u8 	%rs264, [%rd88+-1];
	st.local.u8 	[%rd88], %rs264;
	ld.local.u8 	%rs171, [%rd2+17];
	add.s16 	%rs172, %rs171, -1;
	st.local.u8 	[%rd2+17], %rs172;
	bra.uni 	$L__BB0_52;
$L__BB0_51:
	mov.u64 	%rd104, $str$8;
	cvta.global.u64 	%rd105, %rd104;
	{ // callseq 2, 0
	.param .b64 param0;
	st.param.b64 	[param0], %rd105;
	.param .b64 param1;
	st.param.b64 	[param1], 0;
	.param .b32 retval0;
	call.uni (retval0), 
	vprintf, 
	(
	param0, 
	param1
	);
	ld.param.b32 	%r154, [retval0];
	} // callseq 2
	mov.u64 	%rd106, $str$5;
	cvta.global.u64 	%rd107, %rd106;
	mov.u64 	%rd108, $str$1;
	cvta.global.u64 	%rd109, %rd108;
	mov.u64 	%rd110, __unnamed_3;
	cvta.global.u64 	%rd111, %rd110;
	{ // callseq 3, 0
	.param .b64 param0;
	st.param.b64 	[param0], %rd107;
	.param .b64 param1;
	st.param.b64 	[param1], %rd109;
	.param .b32 param2;
	st.param.b32 	[param2], 301;
	.param .b64 param3;
	st.param.b64 	[param3], %rd111;
	.param .b64 param4;
	st.param.b64 	[param4], 1;
	call.uni 
	__assertfail, 
	(
	param0, 
	param1, 
	param2, 
	param3, 
	param4
	);
	} // callseq 3
	ld.global.u64 	%rd233, [stack+8];
$L__BB0_52:
	ld.local.u32 	%r156, [%rd2+20];
	and.b16  	%rs186, %rs264, 255;
	mul.wide.u16 	%r157, %rs186, 64;
	ld.local.v2.u8 	{%rs212, %rs217}, [%rd2+16];
	mul.wide.u16 	%r158, %rs217, 16;
	mul.wide.u16 	%r159, %rs212, 4;
	sub.s32 	%r160, %r157, %r324;
	add.s32 	%r161, %r160, %r158;
	add.s32 	%r162, %r161, %r159;
	add.s32 	%r163, %r162, 3;
	mul.wide.s32 	%rd112, %r163, 4;
	mov.u64 	%rd113, h_diff_table;
	add.s64 	%rd114, %rd113, %rd112;
	ld.const.u32 	%r164, [%rd114];
	add.s32 	%r317, %r164, %r156;
	st.local.u32 	[%rd2+20], %r317;
	cvt.s64.s32 	%rd115, %r317;
	add.s64 	%rd116, %rd233, %rd115;
	setp.le.u64 	%p30, %rd116, %rd5;
	@%p30 bra 	$L__BB0_72;
	setp.gt.s32 	%p34, %r324, 1;
	@%p34 bra 	$L__BB0_57;
	setp.eq.s32 	%p37, %r324, 0;
	@%p37 bra 	$L__BB0_60;
	setp.eq.s32 	%p38, %r324, 1;
	@%p38 bra 	$L__BB0_56;
	bra.uni 	$L__BB0_62;
$L__BB0_56:
	cvt.u32.u16 	%r171, %rs212;
	and.b32  	%r172, %r171, 255;
	mul.wide.u32 	%rd149, %r172, 4;
	add.s64 	%rd150, %rd2, %rd149;
	cvt.u64.u16 	%rd151, %rs217;
	and.b64  	%rd152, %rd151, 255;
	add.s64 	%rd153, %rd150, %rd152;
	ld.local.u8 	%rs265, [%rd153+-4];
	st.local.u8 	[%rd153], %rs265;
	ld.local.u8 	%rs189, [%rd2+16];
	add.s16 	%rs190, %rs189, -1;
	st.local.u8 	[%rd2+16], %rs190;
	bra.uni 	$L__BB0_63;
$L__BB0_57:
	setp.eq.s32 	%p35, %r324, 2;
	@%p35 bra 	$L__BB0_61;
	setp.eq.s32 	%p36, %r324, 3;
	@%p36 bra 	$L__BB0_59;
	bra.uni 	$L__BB0_62;
$L__BB0_59:
	cvt.u32.u16 	%r175, %rs212;
	and.b32  	%r176, %r175, 255;
	mul.wide.u32 	%rd159, %r176, 4;
	add.s64 	%rd160, %rd2, %rd159;
	cvt.u64.u16 	%rd161, %rs217;
	and.b64  	%rd162, %rd161, 255;
	add.s64 	%rd163, %rd160, %rd162;
	ld.local.u8 	%rs265, [%rd163+-1];
	st.local.u8 	[%rd163], %rs265;
	ld.local.u8 	%rs193, [%rd2+17];
	add.s16 	%rs194, %rs193, -1;
	st.local.u8 	[%rd2+17], %rs194;
	bra.uni 	$L__BB0_63;
$L__BB0_60:
	cvt.u32.u16 	%r169, %rs212;
	and.b32  	%r170, %r169, 255;
	mul.wide.u32 	%rd144, %r170, 4;
	add.s64 	%rd145, %rd2, %rd144;
	cvt.u64.u16 	%rd146, %rs217;
	and.b64  	%rd147, %rd146, 255;
	add.s64 	%rd148, %rd145, %rd147;
	ld.local.u8 	%rs265, [%rd148+1];
	st.local.u8 	[%rd148], %rs265;
	ld.local.u8 	%rs187, [%rd2+17];
	add.s16 	%rs188, %rs187, 1;
	st.local.u8 	[%rd2+17], %rs188;
	bra.uni 	$L__BB0_63;
$L__BB0_61:
	cvt.u32.u16 	%r173, %rs212;
	and.b32  	%r174, %r173, 255;
	mul.wide.u32 	%rd154, %r174, 4;
	add.s64 	%rd155, %rd2, %rd154;
	cvt.u64.u16 	%rd156, %rs217;
	and.b64  	%rd157, %rd156, 255;
	add.s64 	%rd158, %rd155, %rd157;
	ld.local.u8 	%rs265, [%rd158+4];
	st.local.u8 	[%rd158], %rs265;
	ld.local.u8 	%rs191, [%rd2+16];
	add.s16 	%rs192, %rs191, 1;
	st.local.u8 	[%rd2+16], %rs192;
	bra.uni 	$L__BB0_63;
$L__BB0_62:
	mov.u64 	%rd164, $str$8;
	cvta.global.u64 	%rd165, %rd164;
	{ // callseq 8, 0
	.param .b64 param0;
	st.param.b64 	[param0], %rd165;
	.param .b64 param1;
	st.param.b64 	[param1], 0;
	.param .b32 retval0;
	call.uni (retval0), 
	vprintf, 
	(
	param0, 
	param1
	);
	ld.param.b32 	%r177, [retval0];
	} // callseq 8
	mov.u64 	%rd166, $str$5;
	cvta.global.u64 	%rd167, %rd166;
	mov.u64 	%rd168, $str$1;
	cvta.global.u64 	%rd169, %rd168;
	mov.u64 	%rd170, __unnamed_3;
	cvta.global.u64 	%rd171, %rd170;
	{ // callseq 9, 0
	.param .b64 param0;
	st.param.b64 	[param0], %rd167;
	.param .b64 param1;
	st.param.b64 	[param1], %rd169;
	.param .b32 param2;
	st.param.b32 	[param2], 301;
	.param .b64 param3;
	st.param.b64 	[param3], %rd171;
	.param .b64 param4;
	st.param.b64 	[param4], 1;
	call.uni 
	__assertfail, 
	(
	param0, 
	param1, 
	param2, 
	param3, 
	param4
	);
	} // callseq 9
$L__BB0_63:
	ld.local.u32 	%r179, [%rd2+20];
	and.b16  	%rs196, %rs265, 255;
	mul.wide.u16 	%r180, %rs196, 64;
	ld.local.v2.u8 	{%rs212, %rs217}, [%rd2+16];
	mul.wide.u16 	%r181, %rs217, 16;
	mul.wide.u16 	%r182, %rs212, 4;
	add.s32 	%r183, %r180, %r324;
	add.s32 	%r184, %r183, %r181;
	add.s32 	%r185, %r184, %r182;
	mul.wide.s32 	%rd172, %r185, 4;
	add.s64 	%rd174, %rd113, %rd172;
	ld.const.u32 	%r186, [%rd174];
	add.s32 	%r317, %r186, %r179;
	st.local.u32 	[%rd2+20], %r317;
	mov.u16 	%rs272, %rs212;
	mov.u16 	%rs274, %rs217;
	mov.u16 	%rs275, %rs212;
	mov.u16 	%rs276, %rs217;
$L__BB0_64:
	add.s32 	%r324, %r324, 1;
	setp.ne.s32 	%p39, %r324, 4;
	@%p39 bra 	$L__BB0_85;
	ld.global.u64 	%rd236, [stack+8];
$L__BB0_66:
	setp.eq.s64 	%p41, %rd236, 0;
	mov.pred 	%p62, 0;
	@%p41 bra 	$L__BB0_87;
	add.s64 	%rd14, %rd236, -1;
	st.global.u64 	[stack+8], %rd14;
	mov.u64 	%rd175, stack;
	shl.b64 	%rd176, %rd236, 2;
	add.s64 	%rd177, %rd175, %rd176;
	ld.global.u32 	%r22, [%rd177+12];
	setp.gt.s32 	%p43, %r22, 1;
	@%p43 bra 	$L__BB0_78;
	setp.eq.s32 	%p46, %r22, 0;
	@%p46 bra 	$L__BB0_82;
	setp.eq.s32 	%p47, %r22, 1;
	@%p47 bra 	$L__BB0_81;
	setp.eq.s32 	%p48, %r22, -30;
	@%p48 bra 	$L__BB0_87;
$L__BB0_71:
	mov.u64 	%rd198, $str$8;
	cvta.global.u64 	%rd199, %rd198;
	{ // callseq 10, 0
	.param .b64 param0;
	st.param.b64 	[param0], %rd199;
	.param .b64 param1;
	st.param.b64 	[param1], 0;
	.param .b32 retval0;
	call.uni (retval0), 
	vprintf, 
	(
	param0, 
	param1
	);
	ld.param.b32 	%r195, [retval0];
	} // callseq 10
	mov.u64 	%rd200, $str$5;
	cvta.global.u64 	%rd201, %rd200;
	mov.u64 	%rd202, $str$1;
	cvta.global.u64 	%rd203, %rd202;
	mov.u64 	%rd204, __unnamed_3;
	cvta.global.u64 	%rd205, %rd204;
	{ // callseq 11, 0
	.param .b64 param0;
	st.param.b64 	[param0], %rd201;
	.param .b64 param1;
	st.param.b64 	[param1], %rd203;
	.param .b32 param2;
	st.param.b32 	[param2], 301;
	.param .b64 param3;
	st.param.b64 	[param3], %rd205;
	.param .b64 param4;
	st.param.b64 	[param4], 1;
	call.uni 
	__assertfail, 
	(
	param0, 
	param1, 
	param2, 
	param3, 
	param4
	);
	} // callseq 11
	ld.global.u64 	%rd236, [stack+8];
	bra.uni 	$L__BB0_84;
$L__BB0_72:
	setp.ne.s64 	%p31, %rd233, -1;
	@%p31 bra 	$L__BB0_74;
	mov.u64 	%rd117, $str$3;
	cvta.global.u64 	%rd118, %rd117;
	mov.u64 	%rd119, $str$1;
	cvta.global.u64 	%rd120, %rd119;
	mov.u64 	%rd121, __unnamed_1;
	cvta.global.u64 	%rd122, %rd121;
	{ // callseq 4, 0
	.param .b64 param0;
	st.param.b64 	[param0], %rd118;
	.param .b64 param1;
	st.param.b64 	[param1], %rd120;
	.param .b32 param2;
	st.param.b32 	[param2], 69;
	.param .b64 param3;
	st.param.b64 	[param3], %rd122;
	.param .b64 param4;
	st.param.b64 	[param4], 1;
	call.uni 
	__assertfail, 
	(
	param0, 
	param1, 
	param2, 
	param3, 
	param4
	);
	} // callseq 4
	ld.global.u64 	%rd233, [stack+8];
$L__BB0_74:
	add.s64 	%rd123, %rd233, 1;
	st.global.u64 	[stack+8], %rd123;
	mov.u64 	%rd124, stack;
	shl.b64 	%rd125, %rd233, 2;
	add.s64 	%rd126, %rd124, %rd125;
	st.global.u32 	[%rd126+16], %r324;
	ld.global.u64 	%rd127, [stack+8];
	ld.global.u64 	%rd128, [stack];
	setp.lt.u64 	%p32, %rd127, %rd128;
	mov.b32 	%r324, 0;
	mov.u16 	%rs272, %rs212;
	mov.u16 	%rs274, %rs217;
	mov.u16 	%rs275, %rs212;
	mov.u16 	%rs276, %rs217;
	@%p32 bra 	$L__BB0_85;
	mov.u64 	%rd129, $str$4;
	cvta.global.u64 	%rd130, %rd129;
	{ // callseq 5, 0
	.param .b64 param0;
	st.param.b64 	[param0], %rd130;
	.param .b64 param1;
	st.param.b64 	[param1], 0;
	.param .b32 retval0;
	call.uni (retval0), 
	vprintf, 
	(
	param0, 
	param1
	);
	ld.param.b32 	%r166, [retval0];
	} // callseq 5
	mov.u64 	%rd131, $str$5;
	cvta.global.u64 	%rd132, %rd131;
	mov.u64 	%rd133, $str$1;
	cvta.global.u64 	%rd134, %rd133;
	mov.u64 	%rd135, __unnamed_1;
	cvta.global.u64 	%rd136, %rd135;
	{ // callseq 6, 0
	.param .b64 param0;
	st.param.b64 	[param0], %rd132;
	.param .b64 param1;
	st.param.b64 	[param1], %rd134;
	.param .b32 param2;
	st.param.b32 	[param2], 75;
	.param .b64 param3;
	st.param.b64 	[param3], %rd136;
	.param .b64 param4;
	st.param.b64 	[param4], 1;
	call.uni 
	__assertfail, 
	(
	param0, 
	param1, 
	param2, 
	param3, 
	param4
	);
	} // callseq 6
	ld.global.u64 	%rd137, [stack];
	shl.b64 	%rd11, %rd137, 1;
	setp.lt.u64 	%p33, %rd11, 4611686018427387904;
	@%p33 bra 	$L__BB0_77;
	mov.u64 	%rd138, $str$6;
	cvta.global.u64 	%rd139, %rd138;
	cvta.global.u64 	%rd141, %rd133;
	cvta.global.u64 	%rd143, %rd135;
	{ // callseq 7, 0
	.param .b64 param0;
	st.param.b64 	[param0], %rd139;
	.param .b64 param1;
	st.param.b64 	[param1], %rd141;
	.param .b32 param2;
	st.param.b32 	[param2], 77;
	.param .b64 param3;
	st.param.b64 	[param3], %rd143;
	.param .b64 param4;
	st.param.b64 	[param4], 1;
	call.uni 
	__assertfail, 
	(
	param0, 
	param1, 
	param2, 
	param3, 
	param4
	);
	} // callseq 7
$L__BB0_77:
	st.global.u64 	[stack], %rd11;
	mov.u16 	%rs272, %rs212;
	mov.u16 	%rs274, %rs217;
	mov.u16 	%rs275, %rs212;
	mov.u16 	%rs276, %rs217;
	bra.uni 	$L__BB0_85;
$L__BB0_78:
	setp.eq.s32 	%p44, %r22, 2;
	@%p44 bra 	$L__BB0_83;
	setp.eq.s32 	%p45, %r22, 3;
	@%p45 bra 	$L__BB0_80;
	bra.uni 	$L__BB0_71;
$L__BB0_80:
	cvt.u32.u16 	%r193, %rs212;
	and.b32  	%r194, %r193, 255;
	mul.wide.u32 	%rd193, %r194, 4;
	add.s64 	%rd194, %rd2, %rd193;
	cvt.u64.u16 	%rd195, %rs217;
	and.b64  	%rd196, %rd195, 255;
	add.s64 	%rd197, %rd194, %rd196;
	ld.local.u8 	%rs288, [%rd197+-1];
	st.local.u8 	[%rd197], %rs288;
	ld.local.u8 	%rs203, [%rd2+17];
	add.s16 	%rs204, %rs203, -1;
	st.local.u8 	[%rd2+17], %rs204;
	mov.u64 	%rd236, %rd14;
	bra.uni 	$L__BB0_84;
$L__BB0_81:
	cvt.u32.u16 	%r189, %rs212;
	and.b32  	%r190, %r189, 255;
	mul.wide.u32 	%rd183, %r190, 4;
	add.s64 	%rd184, %rd2, %rd183;
	cvt.u64.u16 	%rd185, %rs217;
	and.b64  	%rd186, %rd185, 255;
	add.s64 	%rd187, %rd184, %rd186;
	ld.local.u8 	%rs288, [%rd187+-4];
	st.local.u8 	[%rd187], %rs288;
	ld.local.u8 	%rs199, [%rd2+16];
	add.s16 	%rs200, %rs199, -1;
	st.local.u8 	[%rd2+16], %rs200;
	mov.u64 	%rd236, %rd14;
	bra.uni 	$L__BB0_84;
$L__BB0_82:
	cvt.u32.u16 	%r187, %rs212;
	and.b32  	%r188, %r187, 255;
	mul.wide.u32 	%rd178, %r188, 4;
	add.s64 	%rd179, %rd2, %rd178;
	cvt.u64.u16 	%rd180, %rs217;
	and.b64  	%rd181, %rd180, 255;
	add.s64 	%rd182, %rd179, %rd181;
	ld.local.u8 	%rs288, [%rd182+1];
	st.local.u8 	[%rd182], %rs288;
	ld.local.u8 	%rs197, [%rd2+17];
	add.s16 	%rs198, %rs197, 1;
	st.local.u8 	[%rd2+17], %rs198;
	mov.u64 	%rd236, %rd14;
	bra.uni 	$L__BB0_84;
$L__BB0_83:
	cvt.u32.u16 	%r191, %rs212;
	and.b32  	%r192, %r191, 255;
	mul.wide.u32 	%rd188, %r192, 4;
	add.s64 	%rd189, %rd2, %rd188;
	cvt.u64.u16 	%rd190, %rs217;
	and.b64  	%rd191, %rd190, 255;
	add.s64 	%rd192, %rd189, %rd191;
	ld.local.u8 	%rs288, [%rd192+4];
	st.local.u8 	[%rd192], %rs288;
	ld.local.u8 	%rs201, [%rd2+16];
	add.s16 	%rs202, %rs201, 1;
	st.local.u8 	[%rd2+16], %rs202;
	mov.u64 	%rd236, %rd14;
$L__BB0_84:
	ld.local.u32 	%r197, [%rd2+20];
	and.b16  	%rs206, %rs288, 255;
	mul.wide.u16 	%r198, %rs206, 64;
	ld.local.v2.u8 	{%rs212, %rs217}, [%rd2+16];
	mul.wide.u16 	%r199, %rs217, 16;
	mul.wide.u16 	%r200, %rs212, 4;
	add.s32 	%r201, %r198, %r22;
	add.s32 	%r202, %r201, %r199;
	add.s32 	%r203, %r202, %r200;
	mul.wide.s32 	%rd206, %r203, 4;
	mov.u64 	%rd207, h_diff_table;
	add.s64 	%rd208, %rd207, %rd206;
	ld.const.u32 	%r204, [%rd208];
	add.s32 	%r317, %r204, %r197;
	st.local.u32 	[%rd2+20], %r317;
	add.s32 	%r324, %r22, 1;
	setp.eq.s32 	%p49, %r324, 4;
	mov.u16 	%rs272, %rs212;
	mov.u16 	%rs274, %rs217;
	mov.u16 	%rs275, %rs212;
	mov.u16 	%rs276, %rs217;
	@%p49 bra 	$L__BB0_66;
$L__BB0_85:
	setp.eq.s32 	%p50, %r317, 0;
	@%p50 bra 	$L__BB0_86;
	bra.uni 	$L__BB0_35;
$L__BB0_86:
	mov.u64 	%rd209, $str$11;
	cvta.global.u64 	%rd210, %rd209;
	{ // callseq 12, 0
	.param .b64 param0;
	st.param.b64 	[param0], %rd210;
	.param .b64 param1;
	st.param.b64 	[param1], 0;
	.param .b32 retval0;
	call.uni (retval0), 
	vprintf, 
	(
	param0, 
	param1
	);
	ld.param.b32 	%r205, [retval0];
	} // callseq 12
	cvt.u32.u16 	%r207, %rs212;
	and.b32  	%r208, %r207, 255;
	cvt.u32.u16 	%r209, %rs217;
	and.b32  	%r210, %r209, 255;
	mov.u64 	%rd211, __unnamed_4;
	cvta.global.u64 	%rd212, %rd211;
	st.local.u64 	[%rd4], %rd212;
	st.local.v2.u32 	[%rd4+8], {%r317, %r208};
	st.local.u32 	[%rd4+16], %r210;
	mov.u64 	%rd213, $str$9;
	cvta.global.u64 	%rd214, %rd213;
	add.u64 	%rd215, %SP, 0;
	{ // callseq 13, 0
	.param .b64 param0;
	st.param.b64 	[param0], %rd214;
	.param .b64 param1;
	st.param.b64 	[param1], %rd215;
	.param .b32 retval0;
	call.uni (retval0), 
	vprintf, 
	(
	param0, 
	param1
	);
	ld.param.b32 	%r211, [retval0];
	} // callseq 13
	and.b16  	%rs207, %rs217, 255;
	setp.eq.s16 	%p52, %rs207, 0;
	or.b16  	%rs208, %rs212, %rs217;
	and.b16  	%rs209, %rs208, 255;
	and.b16  	%rs210, %rs212, 255;
	setp.eq.s16 	%p53, %rs210, 0;
	setp.eq.s16 	%p54, %rs209, 0;
	ld.local.u8 	%r213, [%rd2];
	selp.b32 	%r214, 0, %r213, %p54;
	st.local.u32 	[%rd4], %r214;
	mov.u64 	%rd216, $str$10;
	cvta.global.u64 	%rd217, %rd216;
	{ // callseq 14, 0
	.param .b64 param0;
	st.param.b64 	[param0], %rd217;
	.param .b64 param1;
	st.param.b64 	[param1], %rd215;
	.param .b32 retval0;
	call.uni (retval0), 
	vprintf, 
	(
	param0, 
	param1
	);
	ld.param.b32 	%r215, [retval0];
	} // callseq 14
	setp.eq.s16 	%p55, %rs210, 1;
	ld.local.u8 	%r217, [%rd2+4];
	selp.b32 	%r218, 0, %r217, %p52;
	selp.b32 	%r219, %r218, %r217, %p55;
	st.local.u32 	[%rd4], %r219;
	{ // callseq 15, 0
	.param .b64 param0;
	st.param.b64 	[param0], %rd217;
	.param .b64 param1;
	st.param.b64 	[param1], %rd215;
	.param .b32 retval0;
	call.uni (retval0), 
	vprintf, 
	(
	param0, 
	param1
	);
	ld.param.b32 	%r220, [retval0];
	} // callseq 15
	setp.eq.s16 	%p56, %rs210, 2;
	ld.local.u8 	%r222, [%rd2+8];
	selp.b32 	%r223, 0, %r222, %p52;
	selp.b32 	%r224, %r223, %r222, %p56;
	st.local.u32 	[%rd4], %r224;
	{ // callseq 16, 0
	.param .b64 param0;
	st.param.b64 	[param0], %rd217;
	.param .b64 param1;
	st.param.b64 	[param1], %rd215;
	.param .b32 retval0;
	call.uni (retval0), 
	vprintf, 
	(
	param0, 
	param1
	);
	ld.param.b32 	%r225, [retval0];
	} // callseq 16
	setp.eq.s16 	%p57, %rs210, 3;
	ld.local.u8 	%r227, [%rd2+12];
	selp.b32 	%r228, 0, %r227, %p52;
	selp.b32 	%r229, %r228, %r227, %p57;
	st.local.u32 	[%rd4], %r229;
	{ // callseq 17, 0
	.param .b64 param0;
	st.param.b64 	[param0], %rd217;
	.param .b64 param1;
	st.param.b64 	[param1], %rd215;
	.param .b32 retval0;
	call.uni (retval0), 
	vprintf, 
	(
	param0, 
	param1
	);
	ld.param.b32 	%r230, [retval0];
	} // callseq 17
	{ // callseq 18, 0
	.param .b64 param0;
	st.param.b64 	[param0], %rd210;
	.param .b64 param1;
	st.param.b64 	[param1], 0;
	.param .b32 retval0;
	call.uni (retval0), 
	vprintf, 
	(
	param0, 
	param1
	);
	ld.param.b32 	%r232, [retval0];
	} // callseq 18
	setp.eq.s16 	%p58, %rs207, 1;
	ld.local.u8 	%r234, [%rd2+1];
	selp.b32 	%r235, 0, %r234, %p58;
	selp.b32 	%r236, %r235, %r234, %p53;
	st.local.u32 	[%rd4], %r236;
	{ // callseq 19, 0
	.param .b64 param0;
	st.param.b64 	[param0], %rd217;
	.param .b64 param1;
	st.param.b64 	[param1], %rd215;
	.param .b32 retval0;
	call.uni (retval0), 
	vprintf, 
	(
	param0, 
	param1
	);
	ld.param.b32 	%r237, [retval0];
	} // callseq 19
	ld.local.u8 	%r239, [%rd2+5];
	selp.b32 	%r240, 0, %r239, %p58;
	selp.b32 	%r241, %r240, %r239, %p55;
	st.local.u32 	[%rd4], %r241;
	{ // callseq 20, 0
	.param .b64 param0;
	st.param.b64 	[param0], %rd217;
	.param .b64 param1;
	st.param.b64 	[param1], %rd215;
	.param .b32 retval0;
	call.uni (retval0), 
	vprintf, 
	(
	param0, 
	param1
	);
	ld.param.b32 	%r242, [retval0];
	} // callseq 20
	ld.local.u8 	%r244, [%rd2+9];
	selp.b32 	%r245, 0, %r244, %p58;
	selp.b32 	%r246, %r245, %r244, %p56;
	st.local.u32 	[%rd4], %r246;
	{ // callseq 21, 0
	.param .b64 param0;
	st.param.b64 	[param0], %rd217;
	.param .b64 param1;
	st.param.b64 	[param1], %rd215;
	.param .b32 retval0;
	call.uni (retval0), 
	vprintf, 
	(
	param0, 
	param1
	);
	ld.param.b32 	%r247, [retval0];
	} // callseq 21
	ld.local.u8 	%r249, [%rd2+13];
	selp.b32 	%r250, 0, %r249, %p58;
	selp.b32 	%r251, %r250, %r249, %p57;
	st.local.u32 	[%rd4], %r251;
	{ // callseq 22, 0
	.param .b64 param0;
	st.param.b64 	[param0], %rd217;
	.param .b64 param1;
	st.param.b64 	[param1], %rd215;
	.param .b32 retval0;
	call.uni (retval0), 
	vprintf, 
	(
	param0, 
	param1
	);
	ld.param.b32 	%r252, [retval0];
	} // callseq 22
	{ // callseq 23, 0
	.param .b64 param0;
	st.param.b64 	[param0], %rd210;
	.param .b64 param1;
	st.param.b64 	[param1], 0;
	.param .b32 retval0;
	call.uni (retval0), 
	vprintf, 
	(
	param0, 
	param1
	);
	ld.param.b32 	%r254, [retval0];
	} // callseq 23
	setp.eq.s16 	%p59, %rs207, 2;
	ld.local.u8 	%r256, [%rd2+2];
	selp.b32 	%r257, 0, %r256, %p59;
	selp.b32 	%r258, %r257, %r256, %p53;
	st.local.u32 	[%rd4], %r258;
	{ // callseq 24, 0
	.param .b64 param0;
	st.param.b64 	[param0], %rd217;
	.param .b64 param1;
	st.param.b64 	[param1], %rd215;
	.param .b32 retval0;
	call.uni (retval0), 
	vprintf, 
	(
	param0, 
	param1
	);
	ld.param.b32 	%r259, [retval0];
	} // callseq 24
	ld.local.u8 	%r261, [%rd2+6];
	selp.b32 	%r262, 0, %r261, %p59;
	selp.b32 	%r263, %r262, %r261, %p55;
	st.local.u32 	[%rd4], %r263;
	{ // callseq 25, 0
	.param .b64 param0;
	st.param.b64 	[param0], %rd217;
	.param .b64 param1;
	st.param.b64 	[param1], %rd215;
	.param .b32 retval0;
	call.uni (retval0), 
	vprintf, 
	(
	param0, 
	param1
	);
	ld.param.b32 	%r264, [retval0];
	} // callseq 25
	ld.local.u8 	%r266, [%rd2+10];
	selp.b32 	%r267, 0, %r266, %p59;
	selp.b32 	%r268, %r267, %r266, %p56;
	st.local.u32 	[%rd4], %r268;
	{ // callseq 26, 0
	.param .b64 param0;
	st.param.b64 	[param0], %rd217;
	.param .b64 param1;
	st.param.b64 	[param1], %rd215;
	.param .b32 retval0;
	call.uni (retval0), 
	vprintf, 
	(
	param0, 
	param1
	);
	ld.param.b32 	%r269, [retval0];
	} // callseq 26
	ld.local.u8 	%r271, [%rd2+14];
	selp.b32 	%r272, 0, %r271, %p59;
	selp.b32 	%r273, %r272, %r271, %p57;
	st.local.u32 	[%rd4], %r273;
	{ // callseq 27, 0
	.param .b64 param0;
	st.param.b64 	[param0], %rd217;
	.param .b64 param1;
	st.param.b64 	[param1], %rd215;
	.param .b32 retval0;
	call.uni (retval0), 
	vprintf, 
	(
	param0, 
	param1
	);
	ld.param.b32 	%r274, [retval0];
	} // callseq 27
	{ // callseq 28, 0
	.param .b64 param0;
	st.param.b64 	[param0], %rd210;
	.param .b64 param1;
	st.param.b64 	[param1], 0;
	.param .b32 retval0;
	call.uni (retval0), 
	vprintf, 
	(
	param0, 
	param1
	);
	ld.param.b32 	%r276, [retval0];
	} // callseq 28
	setp.eq.s16 	%p60, %rs207, 3;
	ld.local.u8 	%r278, [%rd2+3];
	selp.b32 	%r279, 0, %r278, %p60;
	selp.b32 	%r280, %r279, %r278, %p53;
	st.local.u32 	[%rd4], %r280;
	{ // callseq 29, 0
	.param .b64 param0;
	st.param.b64 	[param0], %rd217;
	.param .b64 param1;
	st.param.b64 	[param1], %rd215;
	.param .b32 retval0;
	call.uni (retval0), 
	vprintf, 
	(
	param0, 
	param1
	);
	ld.param.b32 	%r281, [retval0];
	} // callseq 29
	ld.local.u8 	%r283, [%rd2+7];
	selp.b32 	%r284, 0, %r283, %p60;
	selp.b32 	%r285, %r284, %r283, %p55;
	st.local.u32 	[%rd4], %r285;
	{ // callseq 30, 0
	.param .b64 param0;
	st.param.b64 	[param0], %rd217;
	.param .b64 param1;
	st.param.b64 	[param1], %rd215;
	.param .b32 retval0;
	call.uni (retval0), 
	vprintf, 
	(
	param0, 
	param1
	);
	ld.param.b32 	%r286, [retval0];
	} // callseq 30
	ld.local.u8 	%r288, [%rd2+11];
	selp.b32 	%r289, 0, %r288, %p60;
	selp.b32 	%r290, %r289, %r288, %p56;
	st.local.u32 	[%rd4], %r290;
	{ // callseq 31, 0
	.param .b64 param0;
	st.param.b64 	[param0], %rd217;
	.param .b64 param1;
	st.param.b64 	[param1], %rd215;
	.param .b32 retval0;
	call.uni (retval0), 
	vprintf, 
	(
	param0, 
	param1
	);
	ld.param.b32 	%r291, [retval0];
	} // callseq 31
	ld.local.u8 	%r293, [%rd2+15];
	selp.b32 	%r294, 0, %r293, %p60;
	selp.b32 	%r295, %r294, %r293, %p57;
	st.local.u32 	[%rd4], %r295;
	{ // callseq 32, 0
	.param .b64 param0;
	st.param.b64 	[param0], %rd217;
	.param .b64 param1;
	st.param.b64 	[param1], %rd215;
	.param .b32 retval0;
	call.uni (retval0), 
	vprintf, 
	(
	param0, 
	param1
	);
	ld.param.b32 	%r296, [retval0];
	} // callseq 32
	{ // callseq 33, 0
	.param .b64 param0;
	st.param.b64 	[param0], %rd210;
	.param .b64 param1;
	st.param.b64 	[param1], 0;
	.param .b32 retval0;
	call.uni (retval0), 
	vprintf, 
	(
	param0, 
	param1
	);
	ld.param.b32 	%r298, [retval0];
	} // callseq 33
	mov.u64 	%rd218, $str$12;
	cvta.global.u64 	%rd219, %rd218;
	{ // callseq 34, 0
	.param .b64 param0;
	st.param.b64 	[param0], %rd219;
	.param .b64 param1;
	st.param.b64 	[param1], 0;
	.param .b32 retval0;
	call.uni (retval0), 
	vprintf, 
	(
	param0, 
	param1
	);
	ld.param.b32 	%r300, [retval0];
	} // callseq 34
	ld.global.u64 	%rd220, [stack];
	ld.global.u64 	%rd221, [stack+8];
	mov.u64 	%rd222, __unnamed_2;
	cvta.global.u64 	%rd223, %rd222;
	st.local.u64 	[%rd3], %rd223;
	st.local.u64 	[%rd3+8], %rd220;
	st.local.u64 	[%rd3+16], %rd221;
	mov.u64 	%rd224, $str$7;
	cvta.global.u64 	%rd225, %rd224;
	{ // callseq 35, 0
	.param .b64 param0;
	st.param.b64 	[param0], %rd225;
	.param .b64 param1;
	st.param.b64 	[param1], %rd215;
	.param .b32 retval0;
	call.uni (retval0), 
	vprintf, 
	(
	param0, 
	param1
	);
	ld.param.b32 	%r302, [retval0];
	} // callseq 35
	mov.pred 	%p62, -1;
	mov.u16 	%rs272, %rs212;
	mov.u16 	%rs274, %rs217;
	mov.u16 	%rs275, %rs212;
	mov.u16 	%rs276, %rs217;
$L__BB0_87:
	add.s32 	%r309, %r309, 1;
	not.pred 	%p61, %p62;
	@%p61 bra 	$L__BB0_33;
	add.u64 	%rd227, %SP, 48;
	add.u64 	%rd228, %SPL, 48;
	mov.u64 	%rd229, __unnamed_5;
	cvta.global.u64 	%rd230, %rd229;
	st.local.u64 	[%rd228], %rd230;
	mov.u64 	%rd231, $str$15;
	cvta.global.u64 	%rd232, %rd231;
	{ // callseq 36, 0
	.param .b64 param0;
	st.param.b64 	[param0], %rd232;
	.param .b64 param1;
	st.param.b64 	[param1], %rd227;
	.param .b32 retval0;
	call.uni (retval0), 
	vprintf, 
	(
	param0, 
	param1
	);
	ld.param.b32 	%r304, [retval0];
	} // callseq 36
	ret;

}


// ===== COMPILED SASS (sm_100) =====

	.target	sm_100

	.elftype	@"ET_EXEC"


//--------------------- .note.nv.tkinfo           --------------------------
	.section	.note.nv.tkinfo,"",@"SHT_NOTE"
	.sectionflags	@"SHF_NOTE_NV_TKINFO"
	.tkinfo
        /*0018*/ 	.word	0x00000002
        /*0030*/ 	.string	""
        /*0030*/ 	.string	"ptxas"
        /*0030*/ 	.string	"Cuda compilation tools, release 13.0, V13.0.88"
        /*0030*/ 	.string	"Build cuda_13.0.r13.0/compiler.36424714_0"
        /*0030*/ 	.string	"-arch sm_100 -m 64 "



//--------------------- .note.nv.cuinfo           --------------------------
	.section	.note.nv.cuinfo,"",@"SHT_NOTE"
	.sectionflags	@"SHF_NOTE_NV_CUINFO"
        /*0018*/ 	.short	0x0002
        /*001a*/ 	.short	0x0064
        /*001c*/ 	.short	0x0082
	.zero		2


//--------------------- .nv.info                  --------------------------
	.section	.nv.info,"",@"SHT_CUDA_INFO"
	.align	4


	//----- nvinfo : EIATTR_REGCOUNT
	.align		4
        /*0000*/ 	.byte	0x04, 0x2f
        /*0002*/ 	.short	(.L_24 - .L_23)
	.align		4
.L_23:
        /*0004*/ 	.word	index@(_Z11idas_kernelPhPi)
        /*0008*/ 	.word	0x00000027


	//----- nvinfo : EIATTR_FRAME_SIZE
	.align		4
.L_24:
        /*000c*/ 	.byte	0x04, 0x11
        /*000e*/ 	.short	(.L_26 - .L_25)
	.align		4
.L_25:
        /*0010*/ 	.word	index@(_Z11idas_kernelPhPi)
        /*0014*/ 	.word	0x00000038


	//----- nvinfo : EIATTR_MIN_STACK_SIZE
	.align		4
.L_26:
        /*0018*/ 	.byte	0x04, 0x12
        /*001a*/ 	.short	(.L_28 - .L_27)
	.align		4
.L_27:
        /*001c*/ 	.word	index@(_Z11idas_kernelPhPi)
        /*0020*/ 	.word	0x00000038
.L_28:


//--------------------- .nv.compat                --------------------------
	.section	.nv.compat,"",@"SHT_CUDA_COMPAT_INFO"
	.align	4
        /*0000*/ 	.byte	0x02, 0x09, 0x00, 0x00, 0x02, 0x02, 0x01, 0x00, 0x02, 0x05, 0x05, 0x00, 0x03, 0x07, 0x01, 0x01
        /*0010*/ 	.byte	0x02, 0x03, 0x00, 0x00, 0x02, 0x06, 0x01, 0x00, 0x04, 0x0b, 0x08, 0x00, 0x09, 0x00, 0x00, 0x00
        /*0020*/ 	.byte	0x00, 0x00, 0x00, 0x00


//--------------------- .nv.info._Z11idas_kernelPhPi --------------------------
	.section	.nv.info._Z11idas_kernelPhPi,"",@"SHT_CUDA_INFO"
	.sectionflags	@""
	.align	4


	//----- nvinfo : EIATTR_CUDA_API_VERSION
	.align		4
        /*0000*/ 	.byte	0x04, 0x37
        /*0002*/ 	.short	(.L_30 - .L_29)
.L_29:
        /*0004*/ 	.word	0x00000082


	//----- nvinfo : EIATTR_KPARAM_INFO
	.align		4
.L_30:
        /*0008*/ 	.byte	0x04, 0x17
        /*000a*/ 	.short	(.L_32 - .L_31)
.L_31:
        /*000c*/ 	.word	0x00000000
        /*0010*/ 	.short	0x0001
        /*0012*/ 	.short	0x0008
        /*0014*/ 	.byte	0x00, 0xf5, 0x21, 0x00


	//----- nvinfo : EIATTR_KPARAM_INFO
	.align		4
.L_32:
        /*0018*/ 	.byte	0x04, 0x17
        /*001a*/ 	.short	(.L_34 - .L_33)
.L_33:
        /*001c*/ 	.word	0x00000000
        /*0020*/ 	.short	0x0000
        /*0022*/ 	.short	0x0000
        /*0024*/ 	.byte	0x00, 0xf5, 0x21, 0x00


	//----- nvinfo : EIATTR_SPARSE_MMA_MASK
	.align		4
.L_34:
        /*0028*/ 	.byte	0x03, 0x50
        /*002a*/ 	.short	0x0000


	//----- nvinfo : EIATTR_MAXREG_COUNT
	.align		4
        /*002c*/ 	.byte	0x03, 0x1b
        /*002e*/ 	.short	0x00ff


	//----- nvinfo : EIATTR_EXTERNS
	.align		4
        /*0030*/ 	.byte	0x04, 0x0f
        /*0032*/ 	.short	(.L_36 - .L_35)


	//   ....[0]....
	.align		4
.L_35:
        /*0034*/ 	.word	index@(vprintf)


	//   ....[1]....
	.align		4
        /*0038*/ 	.word	index@(__assertfail)


	//----- nvinfo : EIATTR_MERCURY_ISA_VERSION
	.align		4
.L_36:
        /*003c*/ 	.byte	0x03, 0x5f
        /*003e*/ 	.short	0x0101


	//----- nvinfo : EIATTR_VRC_CTA_INIT_COUNT
	.align		4
        /*0040*/ 	.byte	0x02, 0x4a
	.zero		1
	.zero		1


	//----- nvinfo : EIATTR_SYSCALL_OFFSETS
	.align		4
        /*0044*/ 	.byte	0x04, 0x46
        /*0046*/ 	.short	(.L_38 - .L_37)


	//   ....[0]....
.L_37:
        /*0048*/ 	.word	0x00001650


	//   ....[1]....
        /*004c*/ 	.word	0x00001730


	//   ....[2]....
        /*0050*/ 	.word	0x00001c10


	//   ....[3]....
        /*0054*/ 	.word	0x00001d10


	//   ....[4]....
        /*0058*/ 	.word	0x00002370


	//   ....[5]....
        /*005c*/ 	.word	0x00002470


	//   ....[6]....
        /*0060*/ 	.word	0x00002ab0


	//   ....[7]....
        /*0064*/ 	.word	0x00002bb0


	//   ....[8]....
        /*0068*/ 	.word	0x00002f30


	//   ....[9]....
        /*006c*/ 	.word	0x000030e0


	//   ....[10]....
        /*0070*/ 	.word	0x000031e0


	//   ....[11]....
        /*0074*/ 	.word	0x00003340


	//   ....[12]....
        /*0078*/ 	.word	0x00003450


	//   ....[13]....
        /*007c*/ 	.word	0x00003530


	//   ....[14]....
        /*0080*/ 	.word	0x00003630


	//   ....[15]....
        /*0084*/ 	.word	0x00003710


	//   ....[16]....
        /*0088*/ 	.word	0x000037f0


	//   ....[17]....
        /*008c*/ 	.word	0x000038d0


	//   ....[18]....
        /*0090*/ 	.word	0x00003940


	//   ....[19]....
        /*0094*/ 	.word	0x00003a20


	//   ....[20]....
        /*0098*/ 	.word	0x00003af0


	//   ....[21]....
        /*009c*/ 	.word	0x00003bc0


	//   ....[22]....
        /*00a0*/ 	.word	0x00003c90


	//   ....[23]....
        /*00a4*/ 	.word	0x00003d00


	//   ....[24]....
        /*00a8*/ 	.word	0x00003de0


	//   ....[25]....
        /*00ac*/ 	.word	0x00003eb0


	//   ....[26]....
        /*00b0*/ 	.word	0x00003f80


	//   ....[27]....
        /*00b4*/ 	.word	0x00004050


	//   ....[28]....
        /*00b8*/ 	.word	0x000040c0


	//   ....[29]....
        /*00bc*/ 	.word	0x000041a0


	//   ....[30]....
        /*00c0*/ 	.word	0x00004270


	//   ....[31]....
        /*00c4*/ 	.word	0x00004340


	//   ....[32]....
        /*00c8*/ 	.word	0x00004410


	//   ....[33]....
        /*00cc*/ 	.word	0x00004480


	//   ....[34]....
        /*00d0*/ 	.word	0x000044f0


	//   ....[35]....
        /*00d4*/ 	.word	0x000045e0


	//   ....[36]....
        /*00d8*/ 	.word	0x00004720


	//----- nvinfo : EIATTR_EXIT_INSTR_OFFSETS
	.align		4
.L_38:
        /*00dc*/ 	.byte	0x04, 0x1c
        /*00de*/ 	.short	(.L_40 - .L_39)


	//   ....[0]....
.L_39:
        /*00e0*/ 	.word	0x00004730


	//----- nvinfo : EIATTR_INDIRECT_BRANCH_TARGETS
	.align		4
.L_40:
        /*00e4*/ 	.byte	0x04, 0x34
        /*00e6*/ 	.short	(.L_42 - .L_41)


	//   ....[0]....
.L_41:
        /*00e8*/ 	.word	.L_x_66@srel
        /*00ec*/ 	.short	0x0
        /*00ee*/ 	.short	0x0
        /*00f0*/ 	.word	0x3
        /*00f4*/ 	.word	.L_x_67@srel
        /*00f8*/ 	.word	.L_x_68@srel
        /*00fc*/ 	.word	.L_x_11@srel


	//   ....[1]....
        /*0100*/ 	.word	.L_x_70@srel
        /*0104*/ 	.short	0x0
        /*0106*/ 	.short	0x0
        /*0108*/ 	.word	0x3
        /*010c*/ 	.word	.L_x_71@srel
        /*0110*/ 	.word	.L_x_72@srel
        /*0114*/ 	.word	.L_x_73@srel


	//   ....[2]....
        /*0118*/ 	.word	.L_x_74@srel
        /*011c*/ 	.short	0x0
        /*011e*/ 	.short	0x0
        /*0120*/ 	.word	0x3
        /*0124*/ 	.word	.L_x_75@srel
        /*0128*/ 	.word	.L_x_76@srel
        /*012c*/ 	.word	.L_x_73@srel


	//   ....[3]....
        /*0130*/ 	.word	.L_x_78@srel
        /*0134*/ 	.short	0x0
        /*0136*/ 	.short	0x0
        /*0138*/ 	.word	0x3
        /*013c*/ 	.word	.L_x_79@srel
        /*0140*/ 	.word	.L_x_80@srel
        /*0144*/ 	.word	.L_x_27@srel


	//----- nvinfo : EIATTR_CRS_STACK_SIZE
	.align		4
.L_42:
        /*0148*/ 	.byte	0x04, 0x1e
        /*014a*/ 	.short	(.L_44 - .L_43)
.L_43:
        /*014c*/ 	.word	0x00000000


	//----- nvinfo : EIATTR_CBANK_PARAM_SIZE
	.align		4
.L_44:
        /*0150*/ 	.byte	0x03, 0x19
        /*0152*/ 	.short	0x0010


	//----- nvinfo : EIATTR_PARAM_CBANK
	.align		4
        /*0154*/ 	.byte	0x04, 0x0a
        /*0156*/ 	.short	(.L_46 - .L_45)
	.align		4
.L_45:
        /*0158*/ 	.word	index@(.nv.constant0._Z11idas_kernelPhPi)
        /*015c*/ 	.short	0x0380
        /*015e*/ 	.short	0x0010


	//----- nvinfo : EIATTR_SW_WAR
	.align		4
.L_46:
        /*0160*/ 	.byte	0x04, 0x36
        /*0162*/ 	.short	(.L_48 - .L_47)
.L_47:
        /*0164*/ 	.word	0x00000008
.L_48:


//--------------------- .nv.callgraph             --------------------------
	.section	.nv.callgraph,"",@"SHT_CUDA_CALLGRAPH"
	.align	4
	.sectionentsize	8
	.align		4
        /*0000*/ 	.word	0x00000000
	.align		4
        /*0004*/ 	.word	0xffffffff
	.align		4
        /*0008*/ 	.word	index@(_Z11idas_kernelPhPi)
	.align		4
        /*000c*/ 	.word	index@(__assertfail)
	.align		4
        /*0010*/ 	.word	index@(_Z11idas_kernelPhPi)
	.align		4
        /*0014*/ 	.word	index@(vprintf)
	.align		4
        /*0018*/ 	.word	0x00000000
	.align		4
        /*001c*/ 	.word	0xfffffffe
	.align		4
        /*0020*/ 	.word	0x00000000
	.align		4
        /*0024*/ 	.word	0xfffffffd
	.align		4
        /*0028*/ 	.word	0x00000000
	.align		4
        /*002c*/ 	.word	0xfffffffc


//--------------------- .nv.constant4             --------------------------
	.section	.nv.constant4,"a",@progbits
	.align	8
	.align		8
.nv.constant4:
        /*0000*/ 	.dword	vprintf
	.align		8
        /*0008*/ 	.dword	__assertfail
	.align		8
        /*0010*/ 	.dword	stack
	.align		8
        /*0018*/ 	.dword	__unnamed_1
	.align		8
        /*0020*/ 	.dword	__unnamed_2
	.align		8
        /*0028*/ 	.dword	from_x
	.align		8
        /*0030*/ 	.dword	from_y
	.align		8
        /*0038*/ 	.dword	__unnamed_3
	.align		8
        /*0040*/ 	.dword	__unnamed_4
	.align		8
        /*0048*/ 	.dword	__unnamed_5
	.align		8
        /*0050*/ 	.dword	$str$1
	.align		8
        /*0058*/ 	.dword	$str$3
	.align		8
        /*0060*/ 	.dword	$str$4
	.align		8
        /*0068*/ 	.dword	$str$5
	.align		8
        /*0070*/ 	.dword	$str$6
	.align		8
        /*0078*/ 	.dword	$str$7
	.align		8
        /*0080*/ 	.dword	$str$8
	.align		8
        /*0088*/ 	.dword	$str$9
	.align		8
        /*0090*/ 	.dword	$str$10
	.align		8
        /*0098*/ 	.dword	$str$11
	.align		8
        /*00a0*/ 	.dword	$str$12
	.align		8
        /*00a8*/ 	.dword	$str$13
	.align		8
        /*00b0*/ 	.dword	$str$14
	.align		8
        /*00b8*/ 	.dword	$str$15


//--------------------- .nv.constant3             --------------------------
	.section	.nv.constant3,"a",@progbits
	.align	4
.nv.constant3:
	.type		h_diff_table,@object
	.size		h_diff_table,(.L_5 - h_diff_table)
h_diff_table:
        /*0000*/ 	.byte	0x01, 0x00, 0x00, 0x00, 0x01, 0x00, 0x00, 0x00, 0x01, 0x00, 0x00, 0x00, 0x01, 0x00, 0x00, 0x00
        /* <DEDUP_REMOVED lines=255> */
.L_5:


//--------------------- .nv.constant2._Z11idas_kernelPhPi --------------------------
	.section	.nv.constant2._Z11idas_kernelPhPi,"a",@progbits
	.sectionflags	@""
	.align	4
.nv.constant2._Z11idas_kernelPhPi:
        /*0000*/ 	.byte	0xb0, 0x19, 0x00, 0x00, 0xd0, 0x18, 0x00, 0x00, 0xa0, 0x1b, 0x00, 0x00, 0x80, 0x20, 0x00, 0x00
        /*0010*/ 	.byte	0xd0, 0x1f, 0x00, 0x00, 0xf0, 0x22, 0x00, 0x00, 0x40, 0x22, 0x00, 0x00, 0x90, 0x21, 0x00, 0x00
        /*0020*/ 	.byte	0xf0, 0x22, 0x00, 0x00, 0xf0, 0x2b, 0x00, 0x00, 0x80, 0x29, 0x00, 0x00, 0x40, 0x2a, 0x00, 0x00


//--------------------- .text._Z11idas_kernelPhPi --------------------------
	.section	.text._Z11idas_kernelPhPi,"ax",@progbits
	.align	128
        .global         _Z11idas_kernelPhPi
        .type           _Z11idas_kernelPhPi,@function
        .size           _Z11idas_kernelPhPi,(.L_x_82 - _Z11idas_kernelPhPi)
        .other          _Z11idas_kernelPhPi,@"STO_CUDA_ENTRY STV_DEFAULT"
_Z11idas_kernelPhPi:
.text._Z11idas_kernelPhPi:
[----:B------:R-:W0:Y:S08]  /*0000*/  LDC R1, c[0x0][0x37c] ;  /* 0x0000df00ff017b82 */ /* 0x000e300000000800 */
[----:B------:R-:W1:Y:S01]  /*0010*/  LDC.64 R32, c[0x0][0x380] ;  /* 0x0000e000ff207b82 */ /* 0x000e620000000a00 */
[----:B------:R-:W1:Y:S01]  /*0020*/  LDCU.64 UR36, c[0x0][0x358] ;  /* 0x00006b00ff2477ac */ /* 0x000e620008000a00 */
[----:B0-----:R-:W-:Y:S01]  /*0030*/  VIADD R1, R1, 0xffffffc8 ;  /* 0xffffffc801017836 */ /* 0x001fe20000000000 */
[----:B------:R-:W0:Y:S01]  /*0040*/  LDCU.64 UR4, c[0x4][0x28] ;  /* 0x01000500ff0477ac */ /* 0x000e220008000a00 */
[----:B------:R-:W2:Y:S01]  /*0050*/  LDCU.64 UR6, c[0x4][0x30] ;  /* 0x01000600ff0677ac */ /* 0x000ea20008000a00 */
[----:B-1----:R-:W0:Y:S04]  /*0060*/  LDG.E.U8 R3, desc[UR36][R32.64] ;  /* 0x0000002420037981 */ /* 0x002e28000c1e1100 */
[----:B------:R-:W3:Y:S04]  /*0070*/  LDG.E.U8 R26, desc[UR36][R32.64+0x4] ;  /* 0x00000424201a7981 */ /* 0x000ee8000c1e1100 */
[----:B------:R-:W4:Y:S04]  /*0080*/  LDG.E.U8 R18, desc[UR36][R32.64+0x8] ;  /* 0x0000082420127981 */ /* 0x000f28000c1e1100 */
[----:B------:R-:W5:Y:S04]  /*0090*/  LDG.E.U8 R0, desc[UR36][R32.64+0xc] ;  /* 0x00000c2420007981 */ /* 0x000f68000c1e1100 */
        /* <DEDUP_REMOVED lines=11> */
[----:B------:R1:W5:Y:S01]  /*0150*/  LDG.E.U8 R2, desc[UR36][R32.64+0xf] ;  /* 0x00000f2420027981 */ /* 0x000362000c1e1100 */
[----:B------:R-:W-:-:S02]  /*0160*/  IMAD.MOV.U32 R15, RZ, RZ, 0x1 ;  /* 0x00000001ff0f7424 */ /* 0x000fc400078e00ff */
[----:B------:R-:W-:Y:S02]  /*0170*/  IMAD.MOV.U32 R5, RZ, RZ, 0x2 ;  /* 0x00000002ff057424 */ /* 0x000fe400078e00ff */
[----:B------:R-:W-:Y:S01]  /*0180*/  IMAD.MOV.U32 R17, RZ, RZ, 0x3 ;  /* 0x00000003ff117424 */ /* 0x000fe200078e00ff */
[C---:B0-----:R-:W-:Y:S02]  /*0190*/  IADD3 R28, P0, PT, R3.reuse, UR4, RZ ;  /* 0x00000004031c7c10 */ /* 0x041fe4000ff1e0ff */
[----:B--2---:R-:W-:-:S03]  /*01a0*/  IADD3 R34, P1, PT, R3, UR6, RZ ;  /* 0x0000000603227c10 */ /* 0x004fc6000ff3e0ff */
[----:B------:R-:W-:Y:S01]  /*01b0*/  IMAD.X R29, RZ, RZ, UR5, P0 ;  /* 0x00000005ff1d7e24 */ /* 0x000fe200080e06ff */
[C---:B---3--:R-:W-:Y:S01]  /*01c0*/  IADD3 R30, P0, PT, R26.reuse, UR4, RZ ;  /* 0x000000041a1e7c10 */ /* 0x048fe2000ff1e0ff */
[----:B------:R-:W-:Y:S01]  /*01d0*/  IMAD.X R35, RZ, RZ, UR7, P1 ;  /* 0x00000007ff237e24 */ /* 0x000fe200088e06ff */
[----:B-1----:R-:W-:Y:S02]  /*01e0*/  IADD3 R32, P1, PT, R26, UR6, RZ ;  /* 0x000000061a207c10 */ /* 0x002fe4000ff3e0ff */
[----:B------:R4:W-:Y:S01]  /*01f0*/  STG.E.U8 desc[UR36][R28.64], RZ ;  /* 0x000000ff1c007986 */ /* 0x0009e2000c101124 */
[----:B------:R-:W-:Y:S02]  /*0200*/  IMAD.X R31, RZ, RZ, UR5, P0 ;  /* 0x00000005ff1f7e24 */ /* 0x000fe400080e06ff */
[----:B------:R-:W-:Y:S01]  /*0210*/  IMAD.X R33, RZ, RZ, UR7, P1 ;  /* 0x00000007ff217e24 */ /* 0x000fe200088e06ff */
[----:B------:R0:W-:Y:S04]  /*0220*/  STG.E.U8 desc[UR36][R34.64], RZ ;  /* 0x000000ff22007986 */ /* 0x0001e8000c101124 */
[----:B------:R5:W-:Y:S01]  /*0230*/  STG.E.U8 desc[UR36][R30.64], RZ ;  /* 0x000000ff1e007986 */ /* 0x000be2000c101124 */
[----:B----4-:R-:W-:-:S03]  /*0240*/  IADD3 R28, P0, PT, R18, UR4, RZ ;  /* 0x00000004121c7c10 */ /* 0x010fc6000ff1e0ff */
[----:B------:R1:W-:Y:S02]  /*0250*/  STG.E.U8 desc[UR36][R32.64], R15 ;  /* 0x0000000f20007986 */ /* 0x0003e4000c101124 */
[----:B------:R-:W-:Y:S01]  /*0260*/  IMAD.X R29, RZ, RZ, UR5, P0 ;  /* 0x00000005ff1d7e24 */ /* 0x000fe200080e06ff */
[----:B0-----:R-:W-:Y:S02]  /*0270*/  IADD3 R34, P0, PT, R18, UR6, RZ ;  /* 0x0000000612227c10 */ /* 0x001fe4000ff1e0ff */
[C---:B-----5:R-:W-:Y:S02]  /*0280*/  IADD3 R30, P1, PT, R0.reuse, UR4, RZ ;  /* 0x00000004001e7c10 */ /* 0x060fe4000ff3e0ff */
[----:B------:R0:W-:Y:S01]  /*0290*/  STG.E.U8 desc[UR36][R28.64], RZ ;  /* 0x000000ff1c007986 */ /* 0x0001e2000c101124 */
[----:B------:R-:W-:Y:S02]  /*02a0*/  IMAD.X R35, RZ, RZ, UR7, P0 ;  /* 0x00000007ff237e24 */ /* 0x000fe400080e06ff */
[----:B------:R-:W-:Y:S01]  /*02b0*/  IMAD.X R31, RZ, RZ, UR5, P1 ;  /* 0x00000005ff1f7e24 */ /* 0x000fe200088e06ff */
[----:B-1----:R-:W-:-:S02]  /*02c0*/  IADD3 R32, P0, PT, R0, UR6, RZ ;  /* 0x0000000600207c10 */ /* 0x002fc4000ff1e0ff */
[----:B------:R1:W-:Y:S03]  /*02d0*/  STG.E.U8 desc[UR36][R34.64], R5 ;  /* 0x0000000522007986 */ /* 0x0003e6000c101124 */
[----:B------:R-:W-:Y:S01]  /*02e0*/  IMAD.X R33, RZ, RZ, UR7, P0 ;  /* 0x00000007ff217e24 */ /* 0x000fe200080e06ff */
[----:B0-----:R-:W-:Y:S01]  /*02f0*/  IADD3 R28, P1, PT, R22, UR4, RZ ;  /* 0x00000004161c7c10 */ /* 0x001fe2000ff3e0ff */
[----:B------:R0:W-:Y:S04]  /*0300*/  STG.E.U8 desc[UR36][R30.64], RZ ;  /* 0x000000ff1e007986 */ /* 0x0001e8000c101124 */
[----:B------:R-:W-:Y:S01]  /*0310*/  IMAD.X R29, RZ, RZ, UR5, P1 ;  /* 0x00000005ff1d7e24 */ /* 0x000fe200088e06ff */
[----:B------:R2:W-:Y:S01]  /*0320*/  STG.E.U8 desc[UR36][R32.64], R17 ;  /* 0x0000001120007986 */ /* 0x0005e2000c101124 */
[----:B-1----:R-:W-:-:S03]  /*0330*/  IADD3 R34, P1, PT, R24, UR4, RZ ;  /* 0x0000000418227c10 */ /* 0x002fc6000ff3e0ff */
[----:B------:R1:W-:Y:S01]  /*0340*/  STG.E.U8 desc[UR36][R28.64], R15 ;  /* 0x0000000f1c007986 */ /* 0x0003e2000c101124 */
[----:B0-----:R-:W-:Y:S01]  /*0350*/  IADD3 R30, P0, PT, R22, UR6, RZ ;  /* 0x00000006161e7c10 */ /* 0x001fe2000ff1e0ff */
[----:B------:R-:W-:-:S04]  /*0360*/  IMAD.X R35, RZ, RZ, UR5, P1 ;  /* 0x00000005ff237e24 */ /* 0x000fc800088e06ff */
[----:B------:R-:W-:Y:S01]  /*0370*/  IMAD.X R31, RZ, RZ, UR7, P0 ;  /* 0x00000007ff1f7e24 */ /* 0x000fe200080e06ff */
[----:B--2---:R-:W-:-:S04]  /*0380*/  IADD3 R32, P1, PT, R14, UR4, RZ ;  /* 0x000000040e207c10 */ /* 0x004fc8000ff3e0ff */
[----:B------:R0:W-:Y:S01]  /*0390*/  STG.E.U8 desc[UR36][R30.64], RZ ;  /* 0x000000ff1e007986 */ /* 0x0001e2000c101124 */
[----:B-1----:R-:W-:Y:S01]  /*03a0*/  IADD3 R28, P0, PT, R24, UR6, RZ ;  /* 0x00000006181c7c10 */ /* 0x002fe2000ff1e0ff */
[----:B------:R-:W-:Y:S02]  /*03b0*/  IMAD.X R33, RZ, RZ, UR5, P1 ;  /* 0x00000005ff217e24 */ /* 0x000fe400088e06ff */
[----:B------:R1:W-:Y:S02]  /*03c0*/  STG.E.U8 desc[UR36][R34.64], R15 ;  /* 0x0000000f22007986 */ /* 0x0003e4000c101124 */
[----:B------:R-:W-:Y:S01]  /*03d0*/  IMAD.X R29, RZ, RZ, UR7, P0 ;  /* 0x00000007ff1d7e24 */ /* 0x000fe200080e06ff */
[----:B0-----:R-:W-:-:S04]  /*03e0*/  IADD3 R30, P0, PT, R14, UR6, RZ ;  /* 0x000000060e1e7c10 */ /* 0x001fc8000ff1e0ff */
[----:B------:R0:W-:Y:S01]  /*03f0*/  STG.E.U8 desc[UR36][R28.64], R15 ;  /* 0x0000000f1c007986 */ /* 0x0001e2000c101124 */
[----:B------:R-:W-:Y:S01]  /*0400*/  IMAD.X R31, RZ, RZ, UR7, P0 ;  /* 0x00000007ff1f7e24 */ /* 0x000fe200080e06ff */
[C---:B-1----:R-:W-:Y:S02]  /*0410*/  IADD3 R34, P1, PT, R10.reuse, UR4, RZ ;  /* 0x000000040a227c10 */ /* 0x042fe4000ff3e0ff */
[----:B------:R1:W-:Y:S03]  /*0420*/  STG.E.U8 desc[UR36][R32.64], R15 ;  /* 0x0000000f20007986 */ /* 0x0003e6000c101124 */
[----:B------:R-:W-:Y:S01]  /*0430*/  IMAD.X R35, RZ, RZ, UR5, P1 ;  /* 0x00000005ff237e24 */ /* 0x000fe200088e06ff */
[----:B------:R2:W-:Y:S01]  /*0440*/  STG.E.U8 desc[UR36][R30.64], R5 ;  /* 0x000000051e007986 */ /* 0x0005e2000c101124 */
[----:B0-----:R-:W-:-:S03]  /*0450*/  IADD3 R28, P0, PT, R10, UR6, RZ ;  /* 0x000000060a1c7c10 */ /* 0x001fc6000ff1e0ff */
[----:B------:R0:W-:Y:S02]  /*0460*/  STG.E.U8 desc[UR36][R34.64], R15 ;  /* 0x0000000f22007986 */ /* 0x0001e4000c101124 */
[----:B------:R-:W-:Y:S01]  /*0470*/  IMAD.X R29, RZ, RZ, UR7, P0 ;  /* 0x00000007ff1d7e24 */ /* 0x000fe200080e06ff */
[----:B-1----:R-:W-:-:S04]  /*0480*/  IADD3 R32, P0, PT, R20, UR6, RZ ;  /* 0x0000000614207c10 */ /* 0x002fc8000ff1e0ff */
[----:B------:R1:W-:Y:S01]  /*0490*/  STG.E.U8 desc[UR36][R28.64], R17 ;  /* 0x000000111c007986 */ /* 0x0003e2000c101124 */
[----:B--2---:R-:W-:Y:S01]  /*04a0*/  IADD3 R30, P1, PT, R20, UR4, RZ ;  /* 0x00000004141e7c10 */ /* 0x004fe2000ff3e0ff */
[----:B------:R-:W-:Y:S01]  /*04b0*/  IMAD.X R33, RZ, RZ, UR7, P0 ;  /* 0x00000007ff217e24 */ /* 0x000fe200080e06ff */
[----:B0-----:R-:W-:-:S03]  /*04c0*/  IADD3 R34, P0, PT, R12, UR6, RZ ;  /* 0x000000060c227c10 */ /* 0x001fc6000ff1e0ff */
[----:B------:R-:W-:Y:S02]  /*04d0*/  IMAD.X R31, RZ, RZ, UR5, P1 ;  /* 0x00000005ff1f7e24 */ /* 0x000fe400088e06ff */
[----:B------:R-:W-:-:S03]  /*04e0*/  IMAD.X R35, RZ, RZ, UR7, P0 ;  /* 0x00000007ff237e24 */ /* 0x000fc600080e06ff */
[----:B------:R0:W-:Y:S01]  /*04f0*/  STG.E.U8 desc[UR36][R30.64], R5 ;  /* 0x000000051e007986 */ /* 0x0001e2000c101124 */
[----:B-1----:R-:W-:-:S03]  /*0500*/  IADD3 R28, P1, PT, R12, UR4, RZ ;  /* 0x000000040c1c7c10 */ /* 0x002fc6000ff3e0ff */
[----:B------:R1:W-:Y:S02]  /*0510*/  STG.E.U8 desc[UR36][R32.64], RZ ;  /* 0x000000ff20007986 */ /* 0x0003e4000c101124 */
[----:B------:R-:W-:-:S05]  /*0520*/  IMAD.X R29, RZ, RZ, UR5, P1 ;  /* 0x00000005ff1d7e24 */ /* 0x000fca00088e06ff */
[----:B------:R2:W-:Y:S01]  /*0530*/  STG.E.U8 desc[UR36][R28.64], R5 ;  /* 0x000000051c007986 */ /* 0x0005e2000c101124 */
[C---:B0-----:R-:W-:Y:S02]  /*0540*/  IADD3 R30, P1, PT, R4.reuse, UR4, RZ ;  /* 0x00000004041e7c10 */ /* 0x041fe4000ff3e0ff */
[----:B-1----:R-:W-:Y:S01]  /*0550*/  IADD3 R32, P0, PT, R4, UR6, RZ ;  /* 0x0000000604207c10 */ /* 0x002fe2000ff1e0ff */
[----:B------:R0:W-:Y:S02]  /*0560*/  STG.E.U8 desc[UR36][R34.64], R15 ;  /* 0x0000000f22007986 */ /* 0x0001e4000c101124 */
[----:B------:R-:W-:Y:S02]  /*0570*/  IMAD.X R31, RZ, RZ, UR5, P1 ;  /* 0x00000005ff1f7e24 */ /* 0x000fe400088e06ff */
[----:B------:R-:W-:-:S03]  /*0580*/  IMAD.X R33, RZ, RZ, UR7, P0 ;  /* 0x00000007ff217e24 */ /* 0x000fc600080e06ff */
[----:B------:R1:W-:Y:S01]  /*0590*/  STG.E.U8 desc[UR36][R30.64], R5 ;  /* 0x000000051e007986 */ /* 0x0003e2000c101124 */
[----:B--2---:R-:W-:-:S03]  /*05a0*/  IADD3 R28, P1, PT, R8, UR4, RZ ;  /* 0x00000004081c7c10 */ /* 0x004fc6000ff3e0ff */
[----:B------:R2:W-:Y:S02]  /*05b0*/  STG.E.U8 desc[UR36][R32.64], R5 ;  /* 0x0000000520007986 */ /* 0x0005e4000c101124 */
[----:B------:R-:W-:Y:S01]  /*05c0*/  IMAD.X R29, RZ, RZ, UR5, P1 ;  /* 0x00000005ff1d7e24 */ /* 0x000fe200088e06ff */
[----:B0-----:R-:W-:-:S04]  /*05d0*/  IADD3 R34, P1, PT, R36, UR4, RZ ;  /* 0x0000000424227c10 */ /* 0x001fc8000ff3e0ff */
[----:B------:R0:W-:Y:S01]  /*05e0*/  STG.E.U8 desc[UR36][R28.64], R5 ;  /* 0x000000051c007986 */ /* 0x0001e2000c101124 */
[----:B-1----:R-:W-:Y:S01]  /*05f0*/  IADD3 R30, P0, PT, R8, UR6, RZ ;  /* 0x00000006081e7c10 */ /* 0x002fe2000ff1e0ff */
[----:B------:R-:W-:-:S04]  /*0600*/  IMAD.X R35, RZ, RZ, UR5, P1 ;  /* 0x00000005ff237e24 */ /* 0x000fc800088e06ff */
[----:B------:R-:W-:Y:S01]  /*0610*/  IMAD.X R31, RZ, RZ, UR7, P0 ;  /* 0x00000007ff1f7e24 */ /* 0x000fe200080e06ff */
[----:B--2---:R-:W-:-:S04]  /*0620*/  IADD3 R32, P0, PT, R36, UR6, RZ ;  /* 0x0000000624207c10 */ /* 0x004fc8000ff1e0ff */
[----:B------:R1:W-:Y:S01]  /*0630*/  STG.E.U8 desc[UR36][R30.64], R17 ;  /* 0x000000111e007986 */ /* 0x0003e2000c101124 */
[C---:B0-----:R-:W-:Y:S01]  /*0640*/  IADD3 R28, P1, PT, R16.reuse, UR4, RZ ;  /* 0x00000004101c7c10 */ /* 0x041fe2000ff3e0ff */
[----:B------:R-:W-:Y:S02]  /*0650*/  IMAD.X R33, RZ, RZ, UR7, P0 ;  /* 0x00000007ff217e24 */ /* 0x000fe400080e06ff */
[----:B------:R-:W-:Y:S02]  /*0660*/  STG.E.U8 desc[UR36][R34.64], R17 ;  /* 0x0000001122007986 */ /* 0x000fe4000c101124 */
[----:B------:R-:W-:Y:S02]  /*0670*/  IMAD.X R29, RZ, RZ, UR5, P1 ;  /* 0x00000005ff1d7e24 */ /* 0x000fe400088e06ff */
[----:B------:R0:W-:Y:S01]  /*0680*/  STG.E.U8 desc[UR36][R32.64], RZ ;  /* 0x000000ff20007986 */ /* 0x0001e2000c101124 */
[----:B-1----:R-:W-:-:S03]  /*0690*/  IADD3 R30, P0, PT, R16, UR6, RZ ;  /* 0x00000006101e7c10 */ /* 0x002fc6000ff1e0ff */
[----:B------:R1:W-:Y:S02]  /*06a0*/  STG.E.U8 desc[UR36][R28.64], R17 ;  /* 0x000000111c007986 */ /* 0x0003e4000c101124 */
[----:B------:R-:W-:Y:S01]  /*06b0*/  IMAD.X R31, RZ, RZ, UR7, P0 ;  /* 0x00000007ff1f7e24 */ /* 0x000fe200080e06ff */
[C---:B0-----:R-:W-:Y:S02]  /*06c0*/  IADD3 R32, P1, PT, R6.reuse, UR4, RZ ;  /* 0x0000000406207c10 */ /* 0x041fe4000ff3e0ff */
[----:B------:R-:W-:Y:S02]  /*06d0*/  IADD3 R34, P0, PT, R6, UR6, RZ ;  /* 0x0000000606227c10 */ /* 0x000fe4000ff1e0ff */
[----:B------:R0:W-:Y:S01]  /*06e0*/  STG.E.U8 desc[UR36][R30.64], R15 ;  /* 0x0000000f1e007986 */ /* 0x0001e2000c101124 */
[----:B------:R-:W-:Y:S01]  /*06f0*/  IMAD.X R33, RZ, RZ, UR5, P1 ;  /* 0x00000005ff217e24 */ /* 0x000fe200088e06ff */
[----:B-1----:R-:W1:Y:S01]  /*0700*/  LDC.64 R28, c[0x4][0x28] ;  /* 0x01000a00ff1c7b82 */ /* 0x002e620000000a00 */
[----:B------:R-:W-:-:S03]  /*0710*/  IMAD.X R35, RZ, RZ, UR7, P0 ;  /* 0x00000007ff237e24 */ /* 0x000fc600080e06ff */
[----:B------:R2:W-:Y:S04]  /*0720*/  STG.E.U8 desc[UR36][R32.64], R17 ;  /* 0x0000001120007986 */ /* 0x0005e8000c101124 */
[----:B------:R3:W-:Y:S01]  /*0730*/  STG.E.U8 desc[UR36][R34.64], R5 ;  /* 0x0000000522007986 */ /* 0x0007e2000c101124 */
[----:B0-----:R-:W-:-:S05]  /*0740*/  IADD3 R30, P0, PT, R2, UR4, RZ ;  /* 0x00000004021e7c10 */ /* 0x001fca000ff1e0ff */
[----:B------:R-:W-:Y:S01]  /*0750*/  IMAD.X R31, RZ, RZ, UR5, P0 ;  /* 0x00000005ff1f7e24 */ /* 0x000fe200080e06ff */
[----:B--2---:R-:W0:Y:S01]  /*0760*/  LDC.64 R32, c[0x4][0x30] ;  /* 0x01000c00ff207b82 */ /* 0x004e220000000a00 */
[----:B---3--:R-:W-:-:S03]  /*0770*/  IADD3 R34, P1, PT, R2, UR6, RZ ;  /* 0x0000000602227c10 */ /* 0x008fc6000ff3e0ff */
[----:B------:R-:W-:Y:S02]  /*0780*/  STG.E.U8 desc[UR36][R30.64], R17 ;  /* 0x000000111e007986 */ /* 0x000fe4000c101124 */
[----:B------:R-:W-:Y:S01]  /*0790*/  IMAD.X R35, RZ, RZ, UR7, P1 ;  /* 0x00000007ff237e24 */ /* 0x000fe200088e06ff */
[----:B------:R-:W-:Y:S02]  /*07a0*/  ISETP.NE.AND P0, PT, R3, RZ, PT ;  /* 0x000000ff0300720c */ /* 0x000fe40003f05270 */
[----:B------:R-:W-:Y:S02]  /*07b0*/  ISETP.NE.AND P4, PT, R22, RZ, PT ;  /* 0x000000ff1600720c */ /* 0x000fe40003f85270 */
[----:B------:R-:W-:Y:S01]  /*07c0*/  ISETP.NE.AND P5, PT, R20, RZ, PT ;  /* 0x000000ff1400720c */ /* 0x000fe20003fa5270 */
[----:B------:R2:W-:Y:S04]  /*07d0*/  STG.E.U8 desc[UR36][R34.64], R17 ;  /* 0x0000001122007986 */ /* 0x0005e8000c101124 */
[----:B------:R3:W-:Y:S01]  /*07e0*/  STL.U8 [R1+0x18], R3 ;  /* 0x0000180301007387 */ /* 0x0007e20000100000 */
[----:B------:R-:W-:-:S02]  /*07f0*/  PRMT R25, RZ, 0x7610, R25 ;  /* 0x00007610ff197816 */ /* 0x000fc40000000019 */
[----:B------:R-:W-:Y:S01]  /*0800*/  ISETP.NE.AND P6, PT, R36, RZ, PT ;  /* 0x000000ff2400720c */ /* 0x000fe20003fc5270 */
[----:B-1----:R-:W4:Y:S01]  /*0810*/  LDG.E.U8 R11, desc[UR36][R28.64+0x2] ;  /* 0x000002241c0b7981 */ /* 0x002f22000c1e1100 */
[----:B------:R-:W-:-:S03]  /*0820*/  ISETP.NE.AND P2, PT, R12, RZ, PT ;  /* 0x000000ff0c00720c */ /* 0x000fc60003f45270 */
[----:B------:R1:W-:Y:S01]  /*0830*/  STL.U8 [R1+0x21], R12 ;  /* 0x0000210c01007387 */ /* 0x0003e20000100000 */
[----:B------:R-:W-:Y:S01]  /*0840*/  IMAD.MOV.U32 R21, RZ, RZ, 0x3 ;  /* 0x00000003ff157424 */ /* 0x000fe200078e00ff */
[----:B------:R-:W-:Y:S02]  /*0850*/  ISETP.NE.AND P3, PT, R16, RZ, PT ;  /* 0x000000ff1000720c */ /* 0x000fe40003f65270 */
[----:B------:R-:W-:Y:S01]  /*0860*/  STL.U8 [R1+0x25], R16 ;  /* 0x0000251001007387 */ /* 0x000fe20000100000 */
[----:B------:R-:W-:-:S03]  /*0870*/  IMAD.MOV.U32 R23, RZ, RZ, 0x101 ;  /* 0x00000101ff177424 */ /* 0x000fc600078e00ff */
[----:B------:R-:W-:Y:S04]  /*0880*/  STL.U8 [R1+0x1c], R22 ;  /* 0x00001c1601007387 */ /* 0x000fe80000100000 */
[----:B------:R-:W-:Y:S04]  /*0890*/  STL.U8 [R1+0x20], R20 ;  /* 0x0000201401007387 */ /* 0x000fe80000100000 */
[----:B------:R-:W-:Y:S04]  /*08a0*/  STL.U8 [R1+0x1d], R24 ;  /* 0x00001d1801007387 */ /* 0x000fe80000100000 */
[----:B------:R-:W-:Y:S04]  /*08b0*/  STL.U8 [R1+0x1a], R18 ;  /* 0x00001a1201007387 */ /* 0x000fe80000100000 */
[----:B------:R-:W-:Y:S04]  /*08c0*/  STL.U8 [R1+0x1e], R14 ;  /* 0x00001e0e01007387 */ /* 0x000fe80000100000 */
[----:B------:R-:W-:Y:S04]  /*08d0*/  STL.U8 [R1+0x22], R4 ;  /* 0x0000220401007387 */ /* 0x000fe80000100000 */
[----:B------:R-:W-:Y:S01]  /*08e0*/  STL.U8 [R1+0x26], R6 ;  /* 0x0000260601007387 */ /* 0x000fe20000100000 */
[----:B------:R-:W-:-:S03]  /*08f0*/  IMAD.MOV.U32 R27, RZ, RZ, 0x1 ;  /* 0x00000001ff1b7424 */ /* 0x000fc600078e00ff */
[----:B------:R-:W-:Y:S04]  /*0900*/  STL.U8 [R1+0x19], R26 ;  /* 0x0000191a01007387 */ /* 0x000fe80000100000 */
[----:B------:R-:W-:Y:S04]  /*0910*/  STL.U8 [R1+0x1b], R0 ;  /* 0x00001b0001007387 */ /* 0x000fe80000100000 */
[----:B------:R-:W-:Y:S01]  /*0920*/  STL.U8 [R1+0x1f], R10 ;  /* 0x00001f0a01007387 */ /* 0x000fe20000100000 */
[----:B------:R-:W5:Y:S03]  /*0930*/  LDCU UR4, c[0x0][0x2f8] ;  /* 0x00005f00ff0477ac */ /* 0x000f660008000800 */
[----:B------:R-:W5:Y:S04]  /*0940*/  LDG.E.U8 R7, desc[UR36][R28.64+0x1] ;  /* 0x000001241c077981 */ /* 0x000f68000c1e1100 */
[----:B------:R-:W-:Y:S04]  /*0950*/  STL.U8 [R1+0x27], R2 ;  /* 0x0000270201007387 */ /* 0x000fe80000100000 */
[----:B------:R-:W-:Y:S01]  /*0960*/  STL.U8 [R1+0x23], R8 ;  /* 0x0000230801007387 */ /* 0x000fe20000100000 */
[----:B------:R-:W5:Y:S03]  /*0970*/  LDCU UR5, c[0x0][0x2fc] ;  /* 0x00005f80ff0577ac */ /* 0x000f660008000800 */
[----:B------:R-:W5:Y:S01]  /*0980*/  LDG.E.U8 R13, desc[UR36][R28.64+0x3] ;  /* 0x000003241c0d7981 */ /* 0x000f62000c1e1100 */
[----:B------:R-:W5:Y:S03]  /*0990*/  LDCU.64 UR6, c[0x4][0xa8] ;  /* 0x01001500ff0677ac */ /* 0x000f660008000a00 */
[----:B0-----:R-:W5:Y:S04]  /*09a0*/  LDG.E.U8 R9, desc[UR36][R32.64+0x1] ;  /* 0x0000012420097981 */ /* 0x001f68000c1e1100 */
[----:B------:R-:W5:Y:S04]  /*09b0*/  LDG.E.U8 R5, desc[UR36][R32.64+0x2] ;  /* 0x0000022420057981 */ /* 0x000f68000c1e1100 */
[----:B------:R-:W5:Y:S04]  /*09c0*/  LDG.E.U8 R19, desc[UR36][R32.64+0x4] ;  /* 0x0000042420137981 */ /* 0x000f68000c1e1100 */
[----:B--2---:R-:W2:Y:S04]  /*09d0*/  LDG.E.U8 R17, desc[UR36][R28.64+0x5] ;  /* 0x000005241c117981 */ /* 0x004ea8000c1e1100 */
[----:B------:R-:W2:Y:S04]  /*09e0*/  LDG.E.U8 R15, desc[UR36][R32.64+0x3] ;  /* 0x00000324200f7981 */ /* 0x000ea8000c1e1100 */
[----:B------:R-:W-:Y:S01]  /*09f0*/  @!P0 STL.U16 [R1+0x28], RZ ;  /* 0x000028ff01008387 */ /* 0x000fe20000100400 */
[----:B---3--:R-:W-:Y:S01]  /*0a00*/  IMAD.MOV.U32 R3, RZ, RZ, 0x2 ;  /* 0x00000002ff037424 */ /* 0x008fe200078e00ff */
[----:B------:R-:W-:-:S02]  /*0a10*/  ISETP.NE.AND P1, PT, R24, RZ, PT ;  /* 0x000000ff1800720c */ /* 0x000fc40003f25270 */
[----:B-1----:R-:W3:Y:S01]  /*0a20*/  LDG.E.U8 R12, desc[UR36][R28.64+0x9] ;  /* 0x000009241c0c7981 */ /* 0x002ee2000c1e1100 */
[----:B----4-:R-:W-:-:S05]  /*0a30*/  VIADD R11, R11, 0xfffffffe ;  /* 0xfffffffe0b0b7836 */ /* 0x010fca0000000000 */
[----:B------:R-:W-:-:S05]  /*0a40*/  IABS R11, R11 ;  /* 0x0000000b000b7213 */ /* 0x000fca0000000000 */
[----:B------:R-:W-:Y:S02]  /*0a50*/  IMAD.MOV.U32 R30, RZ, RZ, R11 ;  /* 0x000000ffff1e7224 */ /* 0x000fe400078e000b */
[----:B------:R-:W4:Y:S01]  /*0a60*/  LDG.E.U8 R11, desc[UR36][R32.64+0x5] ;  /* 0x00000524200b7981 */ /* 0x000f22000c1e1100 */
[----:B-----5:R-:W-:-:S05]  /*0a70*/  VIADD R7, R7, 0xffffffff ;  /* 0xffffffff07077836 */ /* 0x020fca0000000000 */
[----:B------:R-:W-:Y:S01]  /*0a80*/  IABS R7, R7 ;  /* 0x0000000700077213 */ /* 0x000fe20000000000 */
[----:B------:R-:W-:-:S05]  /*0a90*/  VIADD R13, R13, 0xfffffffd ;  /* 0xfffffffd0d0d7836 */ /* 0x000fca0000000000 */
[----:B------:R-:W-:Y:S02]  /*0aa0*/  IABS R13, R13 ;  /* 0x0000000d000d7213 */ /* 0x000fe40000000000 */
[----:B------:R-:W-:Y:S02]  /*0ab0*/  IADD3 R9, PT, PT, R30, R7, R9 ;  /* 0x000000071e097210 */ /* 0x000fe40007ffe009 */
[----:B------:R-:W5:Y:S01]  /*0ac0*/  LDG.E.U8 R7, desc[UR36][R28.64+0x7] ;  /* 0x000007241c077981 */ /* 0x000f62000c1e1100 */
[----:B------:R-:W-:-:S03]  /*0ad0*/  IMAD.MOV.U32 R30, RZ, RZ, R13 ;  /* 0x000000ffff1e7224 */ /* 0x000fc600078e000d */
[----:B------:R-:W3:Y:S02]  /*0ae0*/  LDG.E.U8 R13, desc[UR36][R28.64+0x4] ;  /* 0x000004241c0d7981 */ /* 0x000ee4000c1e1100 */
[----:B------:R-:W-:Y:S02]  /*0af0*/  IADD3 R30, PT, PT, R30, R9, R5 ;  /* 0x000000091e1e7210 */ /* 0x000fe40007ffe005 */
[----:B------:R-:W5:Y:S01]  /*0b00*/  LDG.E.U8 R9, desc[UR36][R28.64+0x6] ;  /* 0x000006241c097981 */ /* 0x000f62000c1e1100 */
[----:B------:R-:W-:-:S05]  /*0b10*/  IMAD.MOV.U32 R5, RZ, RZ, 0x1 ;  /* 0x00000001ff057424 */ /* 0x000fca00078e00ff */
[----:B------:R0:W-:Y:S04]  /*0b20*/  @!P4 STL.U16 [R1+0x28], R5 ;  /* 0x000028050100c387 */ /* 0x0001e80000100400 */
[----:B0-----:R-:W5:Y:S04]  /*0b30*/  LDG.E.U8 R5, desc[UR36][R32.64+0x6] ;  /* 0x0000062420057981 */ /* 0x001f68000c1e1100 */
[----:B------:R0:W-:Y:S02]  /*0b40*/  @!P5 STL.U16 [R1+0x28], R3 ;  /* 0x000028030100d387 */ /* 0x0001e40000100400 */
[----:B0-----:R-:W-:-:S05]  /*0b50*/  IMAD.MOV.U32 R3, RZ, RZ, 0x1 ;  /* 0x00000001ff037424 */ /* 0x001fca00078e00ff */
[----:B------:R-:W-:Y:S01]  /*0b60*/  @!P4 PRMT R25, R3, 0x7610, R25 ;  /* 0x000076100319c816 */ /* 0x000fe20000000019 */
[----:B------:R-:W-:-:S05]  /*0b70*/  IMAD.MOV.U32 R3, RZ, RZ, 0x2 ;  /* 0x00000002ff037424 */ /* 0x000fca00078e00ff */
[----:B------:R-:W-:Y:S01]  /*0b80*/  @!P5 PRMT R25, R3, 0x7610, R25 ;  /* 0x000076100319d816 */ /* 0x000fe20000000019 */
[----:B------:R-:W-:Y:S02]  /*0b90*/  IMAD.MOV.U32 R3, RZ, RZ, 0x3 ;  /* 0x00000003ff037424 */ /* 0x000fe400078e00ff */
[----:B------:R-:W-:Y:S01]  /*0ba0*/  VIADD R19, R19, 0xffffffff ;  /* 0xffffffff13137836 */ /* 0x000fe20000000000 */
[----:B------:R-:W-:Y:S02]  /*0bb0*/  ISETP.NE.AND P0, PT, R26, RZ, PT ;  /* 0x000000ff1a00720c */ /* 0x000fe40003f05270 */
[----:B------:R-:W-:Y:S02]  /*0bc0*/  @!P6 PRMT R25, R3, 0x7610, R25 ;  /* 0x000076100319e816 */ /* 0x000fe40000000019 */
[----:B------:R-:W5:Y:S01]  /*0bd0*/  LDG.E.U8 R3, desc[UR36][R32.64+0x7] ;  /* 0x0000072420037981 */ /* 0x000f62000c1e1100 */
[----:B------:R-:W-:Y:S01]  /*0be0*/  IABS R19, R19 ;  /* 0x0000001300137213 */ /* 0x000fe20000000000 */
[----:B--2---:R-:W-:-:S02]  /*0bf0*/  VIADD R17, R17, 0xffffffff ;  /* 0xffffffff11117836 */ /* 0x004fc40000000000 */
[----:B------:R-:W-:Y:S02]  /*0c00*/  IMAD.MOV.U32 R22, RZ, RZ, 0x100 ;  /* 0x00000100ff167424 */ /* 0x000fe400078e00ff */
[----:B------:R-:W-:Y:S01]  /*0c10*/  IMAD.MOV.U32 R16, RZ, RZ, R19 ;  /* 0x000000ffff107224 */ /* 0x000fe200078e0013 */
[----:B------:R-:W-:Y:S01]  /*0c20*/  IABS R17, R17 ;  /* 0x0000001100117213 */ /* 0x000fe20000000000 */
[----:B------:R-:W-:Y:S01]  /*0c30*/  IMAD.MOV.U32 R20, RZ, RZ, 0x102 ;  /* 0x00000102ff147424 */ /* 0x000fe200078e00ff */
[----:B------:R0:W-:Y:S01]  /*0c40*/  @!P6 STL.U16 [R1+0x28], R21 ;  /* 0x000028150100e387 */ /* 0x0001e20000100400 */
[----:B------:R-:W-:-:S03]  /*0c50*/  ISETP.NE.AND P6, PT, R18, RZ, PT ;  /* 0x000000ff1200720c */ /* 0x000fc60003fc5270 */
[----:B------:R-:W-:Y:S04]  /*0c60*/  @!P0 STL.U16 [R1+0x28], R22 ;  /* 0x0000281601008387 */ /* 0x000fe80000100400 */
[----:B------:R-:W-:Y:S01]  /*0c70*/  @!P1 STL.U16 [R1+0x28], R23 ;  /* 0x0000281701009387 */ /* 0x000fe20000100400 */
[----:B------:R-:W-:-:S03]  /*0c80*/  PRMT R24, RZ, 0x7610, R24 ;  /* 0x00007610ff187816 */ /* 0x000fc60000000018 */
[----:B------:R-:W-:Y:S01]  /*0c90*/  @!P2 STL.U16 [R1+0x28], R20 ;  /* 0x000028140100a387 */ /* 0x000fe20000100400 */
[----:B0-----:R-:W-:Y:S01]  /*0ca0*/  IMAD.MOV.U32 R21, RZ, RZ, 0x103 ;  /* 0x00000103ff157424 */ /* 0x001fe200078e00ff */
[----:B------:R-:W-:Y:S01]  /*0cb0*/  ISETP.NE.AND P5, PT, R14, RZ, PT ;  /* 0x000000ff0e00720c */ /* 0x000fe20003fa5270 */
[----:B------:R-:W-:Y:S01]  /*0cc0*/  IMAD.MOV.U32 R18, RZ, RZ, 0x200 ;  /* 0x00000200ff127424 */ /* 0x000fe200078e00ff */
[----:B------:R-:W-:Y:S01]  /*0cd0*/  ISETP.NE.AND P4, PT, R4, RZ, PT ;  /* 0x000000ff0400720c */ /* 0x000fe20003f85270 */
[----:B------:R-:W-:Y:S01]  /*0ce0*/  IMAD.MOV.U32 R19, RZ, RZ, 0x201 ;  /* 0x00000201ff137424 */ /* 0x000fe200078e00ff */
[----:B------:R0:W-:Y:S04]  /*0cf0*/  @!P3 STL.U16 [R1+0x28], R21 ;  /* 0x000028150100b387 */ /* 0x0001e80000100400 */
[----:B------:R1:W-:Y:S04]  /*0d00*/  @!P6 STL.U16 [R1+0x28], R18 ;  /* 0x000028120100e387 */ /* 0x0003e80000100400 */
[----:B------:R-:W2:Y:S01]  /*0d10*/  LDG.E.U8 R4, desc[UR36][R28.64+0xe] ;  /* 0x00000e241c047981 */ /* 0x000ea2000c1e1100 */
[----:B------:R-:W-:-:S03]  /*0d20*/  @!P0 PRMT R25, RZ, 0x7610, R25 ;  /* 0x00007610ff198816 */ /* 0x000fc60000000019 */
[----:B0-----:R-:W2:Y:S04]  /*0d30*/  LDG.E.U8 R21, desc[UR36][R28.64+0xf] ;  /* 0x00000f241c157981 */ /* 0x001ea8000c1e1100 */
[----:B-1----:R-:W2:Y:S04]  /*0d40*/  LDG.E.U8 R18, desc[UR36][R32.64+0xc] ;  /* 0x00000c2420127981 */ /* 0x002ea8000c1e1100 */
[----:B------:R0:W-:Y:S04]  /*0d50*/  @!P5 STL.U16 [R1+0x28], R19 ;  /* 0x000028130100d387 */ /* 0x0001e80000100400 */
[----:B------:R-:W2:Y:S04]  /*0d60*/  LDG.E.U8 R22, desc[UR36][R32.64+0xf] ;  /* 0x00000f2420167981 */ /* 0x000ea8000c1e1100 */
[----:B0-----:R-:W2:Y:S01]  /*0d70*/  LDG.E.U8 R19, desc[UR36][R28.64+0xc] ;  /* 0x00000c241c137981 */ /* 0x001ea2000c1e1100 */
[----:B----4-:R-:W-:-:S05]  /*0d80*/  VIADD R11, R11, 0xffffffff ;  /* 0xffffffff0b0b7836 */ /* 0x010fca0000000000 */
[----:B------:R-:W-:Y:S01]  /*0d90*/  IABS R20, R11 ;  /* 0x0000000b00147213 */ /* 0x000fe20000000000 */
[----:B------:R-:W-:-:S05]  /*0da0*/  IMAD.MOV.U32 R11, RZ, RZ, 0x1 ;  /* 0x00000001ff0b7424 */ /* 0x000fca00078e00ff */
[----:B------:R-:W-:Y:S02]  /*0db0*/  @!P0 PRMT R24, R11, 0x7610, R24 ;  /* 0x000076100b188816 */ /* 0x000fe40000000018 */
[----:B------:R-:W4:Y:S01]  /*0dc0*/  LDG.E.U8 R11, desc[UR36][R32.64+0xa] ;  /* 0x00000a24200b7981 */ /* 0x000f22000c1e1100 */
[----:B------:R-:W-:-:S03]  /*0dd0*/  ISETP.NE.AND P0, PT, R6, RZ, PT ;  /* 0x000000ff0600720c */ /* 0x000fc60003f05270 */
[----:B------:R-:W4:Y:S01]  /*0de0*/  LDG.E.U8 R6, desc[UR36][R32.64+0xe] ;  /* 0x00000e2420067981 */ /* 0x000f22000c1e1100 */
[----:B---3--:R-:W-:-:S03]  /*0df0*/  IADD3 R30, PT, PT, R13, R30, R15 ;  /* 0x0000001e0d1e7210 */ /* 0x008fc60007ffe00f */
[----:B------:R-:W3:Y:S01]  /*0e00*/  LDG.E.U8 R15, desc[UR36][R28.64+0x8] ;  /* 0x000008241c0f7981 */ /* 0x000ee2000c1e1100 */
[----:B------:R-:W-:-:S03]  /*0e10*/  IADD3 R30, PT, PT, R17, R30, R16 ;  /* 0x0000001e111e7210 */ /* 0x000fc60007ffe010 */
[----:B------:R-:W3:Y:S01]  /*0e20*/  LDG.E.U8 R13, desc[UR36][R32.64+0x8] ;  /* 0x00000824200d7981 */ /* 0x000ee2000c1e1100 */
[----:B-----5:R-:W-:-:S03]  /*0e30*/  VIADD R9, R9, 0xfffffffe ;  /* 0xfffffffe09097836 */ /* 0x020fc60000000000 */
[----:B------:R-:W5:Y:S04]  /*0e40*/  LDG.E.U8 R16, desc[UR36][R32.64+0x9] ;  /* 0x0000092420107981 */ /* 0x000f68000c1e1100 */
[----:B------:R-:W5:Y:S01]  /*0e50*/  LDG.E.U8 R17, desc[UR36][R28.64+0xa] ;  /* 0x00000a241c117981 */ /* 0x000f62000c1e1100 */
[----:B------:R-:W-:Y:S01]  /*0e60*/  IABS R9, R9 ;  /* 0x0000000900097213 */ /* 0x000fe20000000000 */
[----:B------:R-:W-:-:S03]  /*0e70*/  VIADD R7, R7, 0xfffffffd ;  /* 0xfffffffd07077836 */ /* 0x000fc60000000000 */
[----:B------:R-:W-:Y:S01]  /*0e80*/  IADD3 R20, PT, PT, R9, R30, R20 ;  /* 0x0000001e09147210 */ /* 0x000fe20007ffe014 */
[----:B------:R-:W-:Y:S01]  /*0e90*/  VIADD R14, R5, 0xffffffff ;  /* 0xffffffff050e7836 */ /* 0x000fe20000000000 */
[----:B------:R-:W5:Y:S01]  /*0ea0*/  LDG.E.U8 R9, desc[UR36][R28.64+0xb] ;  /* 0x00000b241c097981 */ /* 0x000f62000c1e1100 */
[----:B------:R-:W-:-:S03]  /*0eb0*/  IABS R7, R7 ;  /* 0x0000000700077213 */ /* 0x000fc60000000000 */
[----:B------:R-:W-:Y:S01]  /*0ec0*/  IABS R14, R14 ;  /* 0x0000000e000e7213 */ /* 0x000fe20000000000 */
[----:B------:R-:W5:Y:S03]  /*0ed0*/  LDG.E.U8 R5, desc[UR36][R32.64+0xb] ;  /* 0x00000b2420057981 */ /* 0x000f66000c1e1100 */
[----:B------:R-:W-:Y:S02]  /*0ee0*/  IADD3 R20, PT, PT, R7, R20, R14 ;  /* 0x0000001407147210 */ /* 0x000fe40007ffe00e */
[----:B------:R-:W5:Y:S04]  /*0ef0*/  LDG.E.U8 R7, desc[UR36][R32.64+0xd] ;  /* 0x00000d2420077981 */ /* 0x000f68000c1e1100 */
[----:B------:R-:W5:Y:S01]  /*0f00*/  LDG.E.U8 R14, desc[UR36][R28.64+0xd] ;  /* 0x00000d241c0e7981 */ /* 0x000f62000c1e1100 */
[C---:B------:R-:W-:Y:S01]  /*0f10*/  @!P1 PRMT R24, R27.reuse, 0x7610, R24 ;  /* 0x000076101b189816 */ /* 0x040fe20000000018 */
[----:B------:R-:W-:Y:S01]  /*0f20*/  IMAD.MOV.U32 R23, RZ, RZ, 0x202 ;  /* 0x00000202ff177424 */ /* 0x000fe200078e00ff */
[----:B------:R-:W-:-:S02]  /*0f30*/  @!P1 PRMT R25, R27, 0x7610, R25 ;  /* 0x000076101b199816 */ /* 0x000fc40000000019 */
[----:B------:R-:W-:Y:S01]  /*0f40*/  @!P2 PRMT R24, R27, 0x7610, R24 ;  /* 0x000076101b18a816 */ /* 0x000fe20000000018 */
[----:B------:R-:W-:Y:S01]  /*0f50*/  IMAD.MOV.U32 R27, RZ, RZ, 0x2 ;  /* 0x00000002ff1b7424 */ /* 0x000fe200078e00ff */
[----:B------:R0:W-:Y:S04]  /*0f60*/  @!P4 STL.U16 [R1+0x28], R23 ;  /* 0x000028170100c387 */ /* 0x0001e80000100400 */
[----:B------:R-:W-:Y:S01]  /*0f70*/  @!P2 PRMT R25, R27, 0x7610, R25 ;  /* 0x000076101b19a816 */ /* 0x000fe20000000019 */
[----:B------:R-:W-:Y:S02]  /*0f80*/  IMAD.MOV.U32 R27, RZ, RZ, 0x1 ;  /* 0x00000001ff1b7424 */ /* 0x000fe400078e00ff */
[----:B0-----:R-:W-:-:S03]  /*0f90*/  IMAD.MOV.U32 R23, RZ, RZ, 0x3 ;  /* 0x00000003ff177424 */ /* 0x001fc600078e00ff */
[----:B------:R-:W-:Y:S02]  /*0fa0*/  @!P3 PRMT R24, R27, 0x7610, R24 ;  /* 0x000076101b18b816 */ /* 0x000fe40000000018 */
[----:B------:R-:W-:Y:S01]  /*0fb0*/  @!P3 PRMT R25, R23, 0x7610, R25 ;  /* 0x000076101719b816 */ /* 0x000fe20000000019 */
[----:B------:R-:W-:-:S05]  /*0fc0*/  IMAD.MOV.U32 R23, RZ, RZ, 0x2 ;  /* 0x00000002ff177424 */ /* 0x000fca00078e00ff */
[C---:B------:R-:W-:Y:S02]  /*0fd0*/  @!P6 PRMT R24, R23.reuse, 0x7610, R24 ;  /* 0x000076101718e816 */ /* 0x040fe40000000018 */
[----:B------:R-:W-:Y:S02]  /*0fe0*/  @!P6 PRMT R25, RZ, 0x7610, R25 ;  /* 0x00007610ff19e816 */ /* 0x000fe40000000019 */
[----:B------:R-:W-:Y:S01]  /*0ff0*/  @!P5 PRMT R24, R23, 0x7610, R24 ;  /* 0x000076101718d816 */ /* 0x000fe20000000018 */
[----:B------:R-:W-:Y:S02]  /*1000*/  IMAD.MOV.U32 R23, RZ, RZ, 0x1 ;  /* 0x00000001ff177424 */ /* 0x000fe400078e00ff */
[----:B------:R-:W-:-:S03]  /*1010*/  VIADD R3, R3, 0xffffffff ;  /* 0xffffffff03037836 */ /* 0x000fc60000000000 */
[----:B------:R-:W-:Y:S01]  /*1020*/  @!P5 PRMT R25, R23, 0x7610, R25 ;  /* 0x000076101719d816 */ /* 0x000fe20000000019 */
[----:B------:R-:W-:Y:S01]  /*1030*/  IMAD.MOV.U32 R23, RZ, RZ, 0x2 ;  /* 0x00000002ff177424 */ /* 0x000fe200078e00ff */
[----:B------:R-:W-:Y:S01]  /*1040*/  IABS R3, R3 ;  /* 0x0000000300037213 */ /* 0x000fe20000000000 */
[----:B------:R-:W-:-:S03]  /*1050*/  VIADD R12, R12, 0xffffffff ;  /* 0xffffffff0c0c7836 */ /* 0x000fc60000000000 */
[C---:B------:R-:W-:Y:S01]  /*1060*/  @!P4 PRMT R24, R23.reuse, 0x7610, R24 ;  /* 0x000076101718c816 */ /* 0x040fe20000000018 */
[----:B------:R-:W-:Y:S01]  /*1070*/  IMAD.MOV.U32 R26, RZ, RZ, 0x203 ;  /* 0x00000203ff1a7424 */ /* 0x000fe200078e00ff */
[C---:B------:R-:W-:Y:S02]  /*1080*/  @!P4 PRMT R25, R23.reuse, 0x7610, R25 ;  /* 0x000076101719c816 */ /* 0x040fe40000000019 */
[----:B------:R-:W-:Y:S01]  /*1090*/  @!P0 PRMT R24, R23, 0x7610, R24 ;  /* 0x0000761017188816 */ /* 0x000fe20000000018 */
[----:B------:R-:W-:Y:S01]  /*10a0*/  IMAD.MOV.U32 R23, RZ, RZ, 0x3 ;  /* 0x00000003ff177424 */ /* 0x000fe200078e00ff */
[----:B------:R-:W-:Y:S01]  /*10b0*/  ISETP.NE.AND P1, PT, R0, RZ, PT ;  /* 0x000000ff0000720c */ /* 0x000fe20003f25270 */
[----:B------:R0:W-:Y:S01]  /*10c0*/  @!P0 STL.U16 [R1+0x28], R26 ;  /* 0x0000281a01008387 */ /* 0x0001e20000100400 */
[----:B------:R-:W-:Y:S02]  /*10d0*/  ISETP.NE.AND P2, PT, R8, RZ, PT ;  /* 0x000000ff0800720c */ /* 0x000fe40003f45270 */
[----:B------:R-:W-:-:S02]  /*10e0*/  @!P0 PRMT R25, R23, 0x7610, R25 ;  /* 0x0000761017198816 */ /* 0x000fc40000000019 */
[----:B------:R-:W-:Y:S01]  /*10f0*/  ISETP.NE.AND P0, PT, R10, RZ, PT ;  /* 0x000000ff0a00720c */ /* 0x000fe20003f05270 */
[----:B------:R-:W-:-:S06]  /*1100*/  IMAD.MOV.U32 R23, RZ, RZ, 0x300 ;  /* 0x00000300ff177424 */ /* 0x000fcc00078e00ff */
[----:B------:R-:W-:Y:S01]  /*1110*/  @!P1 PRMT R0, R23, 0x7610, R0 ;  /* 0x0000761017009816 */ /* 0x000fe20000000000 */
[----:B--2---:R-:W-:Y:S01]  /*1120*/  VIADD R18, R18, 0xfffffffd ;  /* 0xfffffffd12127836 */ /* 0x004fe20000000000 */
[----:B------:R-:W-:-:S03]  /*1130*/  @!P1 PRMT R25, RZ, 0x7610, R25 ;  /* 0x00007610ff199816 */ /* 0x000fc60000000019 */
[----:B------:R1:W-:Y:S01]  /*1140*/  @!P1 STL.U16 [R1+0x28], R0 ;  /* 0x0000280001009387 */ /* 0x0003e20000100400 */
[----:B------:R-:W-:Y:S01]  /*1150*/  IABS R18, R18 ;  /* 0x0000001200127213 */ /* 0x000fe20000000000 */
[----:B------:R-:W-:Y:S02]  /*1160*/  VIADD R4, R4, 0xfffffffe ;  /* 0xfffffffe04047836 */ /* 0x000fe40000000000 */
[----:B0-----:R-:W-:-:S05]  /*1170*/  IMAD.MOV.U32 R26, RZ, RZ, 0x3 ;  /* 0x00000003ff1a7424 */ /* 0x001fca00078e00ff */
[----:B------:R-:W-:Y:S01]  /*1180*/  @!P1 PRMT R24, R26, 0x7610, R24 ;  /* 0x000076101a189816 */ /* 0x000fe20000000018 */
[----:B------:R-:W-:Y:S02]  /*1190*/  VIADD R21, R21, 0xfffffffd ;  /* 0xfffffffd15157836 */ /* 0x000fe40000000000 */
[----:B------:R-:W-:Y:S02]  /*11a0*/  VIADD R22, R22, 0xfffffffd ;  /* 0xfffffffd16167836 */ /* 0x000fe40000000000 */
[----:B------:R-:W-:Y:S01]  /*11b0*/  IMAD.MOV.U32 R8, RZ, RZ, 0x400 ;  /* 0x00000400ff087424 */ /* 0x000fe200078e00ff */
[----:B------:R-:W-:Y:S01]  /*11c0*/  STL.U8 [R1+0x24], R36 ;  /* 0x0000242401007387 */ /* 0x000fe20000100000 */
[C---:B------:R-:W-:Y:S01]  /*11d0*/  IADD3 R23, P1, PT, R1.reuse, UR4, RZ ;  /* 0x0000000401177c10 */ /* 0x040fe2000ff3e0ff */
[----:B------:R-:W-:Y:S02]  /*11e0*/  VIADD R27, R1, 0x18 ;  /* 0x00000018011b7836 */ /* 0x000fe40000000000 */
[----:B----4-:R-:W-:-:S05]  /*11f0*/  VIADD R11, R11, 0xfffffffe ;  /* 0xfffffffe0b0b7836 */ /* 0x010fca0000000000 */
[----:B------:R-:W-:Y:S01]  /*1200*/  IABS R11, R11 ;  /* 0x0000000b000b7213 */ /* 0x000fe20000000000 */
[----:B------:R-:W-:Y:S01]  /*1210*/  VIADD R6, R6, 0xfffffffd ;  /* 0xfffffffd06067836 */ /* 0x000fe20000000000 */
[----:B---3--:R-:W-:Y:S02]  /*1220*/  IADD3 R15, PT, PT, R15, R20, R3 ;  /* 0x000000140f0f7210 */ /* 0x008fe40007ffe003 */
[----:B------:R-:W-:Y:S01]  /*1230*/  IABS R20, R12 ;  /* 0x0000000c00147213 */ /* 0x000fe20000000000 */
[----:B------:R-:W-:Y:S02]  /*1240*/  VIADD R13, R13, 0xfffffffe ;  /* 0xfffffffe0d0d7836 */ /* 0x000fe40000000000 */
[----:B-----5:R-:W-:-:S03]  /*1250*/  VIADD R3, R16, 0xfffffffe ;  /* 0xfffffffe10037836 */ /* 0x020fc60000000000 */
[----:B------:R-:W-:Y:S01]  /*1260*/  IABS R13, R13 ;  /* 0x0000000d000d7213 */ /* 0x000fe20000000000 */
[----:B------:R-:W-:Y:S02]  /*1270*/  IMAD.MOV.U32 R16, RZ, RZ, R20 ;  /* 0x000000ffff107224 */ /* 0x000fe400078e0014 */
[----:B------:R-:W-:Y:S01]  /*1280*/  VIADD R12, R17, 0xfffffffe ;  /* 0xfffffffe110c7836 */ /* 0x000fe20000000000 */
[----:B------:R-:W-:Y:S02]  /*1290*/  IABS R3, R3 ;  /* 0x0000000300037213 */ /* 0x000fe40000000000 */
[----:B------:R-:W-:Y:S02]  /*12a0*/  IADD3 R15, PT, PT, R16, R15, R13 ;  /* 0x0000000f100f7210 */ /* 0x000fe40007ffe00d */
[----:B------:R-:W-:Y:S01]  /*12b0*/  IABS R12, R12 ;  /* 0x0000000c000c7213 */ /* 0x000fe20000000000 */
[----:B------:R-:W-:Y:S02]  /*12c0*/  IMAD.MOV.U32 R13, RZ, RZ, 0x301 ;  /* 0x00000301ff0d7424 */ /* 0x000fe400078e00ff */
[----:B------:R-:W-:Y:S01]  /*12d0*/  VIADD R9, R9, 0xfffffffd ;  /* 0xfffffffd09097836 */ /* 0x000fe20000000000 */
[----:B------:R-:W-:Y:S01]  /*12e0*/  IADD3 R15, PT, PT, R12, R15, R3 ;  /* 0x0000000f0c0f7210 */ /* 0x000fe20007ffe003 */
[----:B------:R-:W-:-:S02]  /*12f0*/  IMAD.MOV.U32 R3, RZ, RZ, 0x1 ;  /* 0x00000001ff037424 */ /* 0x000fc400078e00ff */
[----:B------:R-:W-:Y:S01]  /*1300*/  IMAD.MOV.U32 R12, RZ, RZ, 0x302 ;  /* 0x00000302ff0c7424 */ /* 0x000fe200078e00ff */
[----:B------:R-:W-:Y:S01]  /*1310*/  IABS R9, R9 ;  /* 0x0000000900097213 */ /* 0x000fe20000000000 */
[----:B------:R-:W-:Y:S01]  /*1320*/  VIADD R5, R5, 0xfffffffe ;  /* 0xfffffffe05057836 */ /* 0x000fe20000000000 */
[----:B-1----:R-:W-:Y:S02]  /*1330*/  @!P0 PRMT R0, R13, 0x7610, R0 ;  /* 0x000076100d008816 */ /* 0x002fe40000000000 */
[----:B------:R-:W-:Y:S01]  /*1340*/  @!P0 PRMT R25, R3, 0x7610, R25 ;  /* 0x0000761003198816 */ /* 0x000fe20000000019 */
[----:B------:R-:W-:Y:S01]  /*1350*/  VIADD R7, R7, 0xfffffffd ;  /* 0xfffffffd07077836 */ /* 0x000fe20000000000 */
[----:B------:R-:W-:Y:S02]  /*1360*/  @!P2 PRMT R3, R12, 0x7610, R3 ;  /* 0x000076100c03a816 */ /* 0x000fe40000000003 */
[----:B------:R-:W-:Y:S01]  /*1370*/  IADD3 R10, PT, PT, R9, R15, R11 ;  /* 0x0000000f090a7210 */ /* 0x000fe20007ffe00b */
[----:B------:R-:W-:Y:S01]  /*1380*/  VIADD R14, R14, 0xffffffff ;  /* 0xffffffff0e0e7836 */ /* 0x000fe20000000000 */
[----:B------:R-:W-:Y:S01]  /*1390*/  IABS R5, R5 ;  /* 0x0000000500057213 */ /* 0x000fe20000000000 */
[----:B------:R0:W-:Y:S01]  /*13a0*/  @!P0 STL.U16 [R1+0x28], R0 ;  /* 0x0000280001008387 */ /* 0x0001e20000100400 */
[----:B------:R-:W-:-:S03]  /*13b0*/  IMAD.MOV.U32 R16, RZ, RZ, 0x3 ;  /* 0x00000003ff107424 */ /* 0x000fc600078e00ff */
[----:B------:R1:W-:Y:S01]  /*13c0*/  @!P2 STL.U16 [R1+0x28], R3 ;  /* 0x000028030100a387 */ /* 0x0003e20000100400 */
[----:B------:R-:W-:Y:S02]  /*13d0*/  IADD3 R19, PT, PT, R19, R10, R5 ;  /* 0x0000000a13137210 */ /* 0x000fe40007ffe005 */
[----:B------:R-:W-:Y:S01]  /*13e0*/  IABS R14, R14 ;  /* 0x0000000e000e7213 */ /* 0x000fe20000000000 */
[----:B------:R-:W2:Y:S01]  /*13f0*/  LDC.64 R10, c[0x4][0x10] ;  /* 0x01000400ff0a7b82 */ /* 0x000ea20000000a00 */
[----:B0-----:R-:W-:Y:S01]  /*1400*/  IMAD.MOV.U32 R0, RZ, RZ, R18 ;  /* 0x000000ffff007224 */ /* 0x001fe200078e0012 */
[----:B-1----:R-:W-:Y:S02]  /*1410*/  IABS R3, R7 ;  /* 0x0000000700037213 */ /* 0x002fe40000000000 */
[----:B------:R-:W-:Y:S02]  /*1420*/  IABS R7, R4 ;  /* 0x0000000400077213 */ /* 0x000fe40000000000 */
[----:B------:R-:W-:-:S02]  /*1430*/  IADD3 R19, PT, PT, R14, R19, R0 ;  /* 0x000000130e137210 */ /* 0x000fc40007ffe000 */
[----:B------:R-:W0:Y:S01]  /*1440*/  LDC.64 R4, c[0x4][0x48] ;  /* 0x01001200ff047b82 */ /* 0x000e220000000a00 */
[----:B------:R-:W-:Y:S01]  /*1450*/  @!P0 PRMT R24, R16, 0x7610, R24 ;  /* 0x0000761010188816 */ /* 0x000fe20000000018 */
[----:B------:R-:W-:Y:S01]  /*1460*/  IMAD.MOV.U32 R0, RZ, RZ, R7 ;  /* 0x000000ffff007224 */ /* 0x000fe200078e0007 */
[----:B------:R-:W-:-:S04]  /*1470*/  ISETP.NE.AND P0, PT, R2, RZ, PT ;  /* 0x000000ff0200720c */ /* 0x000fc80003f05270 */
[----:B------:R-:W-:Y:S02]  /*1480*/  IADD3 R19, PT, PT, R0, R19, R3 ;  /* 0x0000001300137210 */ /* 0x000fe40007ffe003 */
[----:B------:R-:W-:Y:S02]  /*1490*/  IABS R0, R21 ;  /* 0x0000001500007213 */ /* 0x000fe40000000000 */
[----:B------:R-:W-:Y:S01]  /*14a0*/  IABS R3, R6 ;  /* 0x0000000600037213 */ /* 0x000fe20000000000 */
[----:B------:R-:W-:Y:S01]  /*14b0*/  IMAD.MOV.U32 R7, RZ, RZ, 0x303 ;  /* 0x00000303ff077424 */ /* 0x000fe200078e00ff */
[----:B------:R-:W-:Y:S02]  /*14c0*/  IABS R18, R22 ;  /* 0x0000001600127213 */ /* 0x000fe40000000000 */
[----:B------:R-:W-:Y:S01]  /*14d0*/  IADD3 R19, PT, PT, R0, R19, R3 ;  /* 0x0000001300137210 */ /* 0x000fe20007ffe003 */
[----:B------:R-:W-:Y:S01]  /*14e0*/  IMAD.MOV.U32 R9, RZ, RZ, 0x0 ;  /* 0x00000000ff097424 */ /* 0x000fe200078e00ff */
[----:B------:R-:W-:-:S02]  /*14f0*/  @!P0 PRMT R2, R7, 0x7610, R2 ;  /* 0x0000761007028816 */ /* 0x000fc40000000002 */
[----:B------:R-:W-:Y:S01]  /*1500*/  MOV R0, 0x0 ;  /* 0x0000000000007802 */ /* 0x000fe20000000f00 */
[----:B------:R-:W-:Y:S01]  /*1510*/  IMAD.IADD R18, R19, 0x1, R18 ;  /* 0x0000000113127824 */ /* 0x000fe200078e0212 */
[----:B--2---:R-:W-:Y:S04]  /*1520*/  STG.E.64 desc[UR36][R10.64], R8 ;  /* 0x000000080a007986 */ /* 0x004fe8000c101b24 */
[----:B------:R1:W-:Y:S04]  /*1530*/  @!P0 STL.U16 [R1+0x28], R2 ;  /* 0x0000280201008387 */ /* 0x0003e80000100400 */
[----:B------:R-:W-:Y:S04]  /*1540*/  STG.E.64 desc[UR36][R10.64+0x8], RZ ;  /* 0x000008ff0a007986 */ /* 0x000fe8000c101b24 */
[----:B------:R-:W-:Y:S01]  /*1550*/  STL [R1+0x2c], R18 ;  /* 0x00002c1201007387 */ /* 0x000fe20000100800 */
[----:B-1----:R1:W2:Y:S01]  /*1560*/  LDC.64 R2, c[0x4][R0] ;  /* 0x0100000000027b82 */ /* 0x0022a20000000a00 */
[----:B------:R-:W-:-:S02]  /*1570*/  IMAD.MOV.U32 R6, RZ, RZ, 0x3 ;  /* 0x00000003ff067424 */ /* 0x000fc400078e00ff */
[----:B------:R-:W-:-:S03]  /*1580*/  IMAD.MOV.U32 R7, RZ, RZ, 0x2 ;  /* 0x00000002ff077424 */ /* 0x000fc600078e00ff */
[C---:B------:R-:W-:Y:S02]  /*1590*/  @!P2 PRMT R24, R6.reuse, 0x7610, R24 ;  /* 0x000076100618a816 */ /* 0x040fe40000000018 */
[----:B------:R-:W-:Y:S01]  /*15a0*/  @!P2 PRMT R25, R7, 0x7610, R25 ;  /* 0x000076100719a816 */ /* 0x000fe20000000019 */
[----:B------:R-:W-:Y:S01]  /*15b0*/  IMAD.MOV.U32 R7, RZ, RZ, 0x3 ;  /* 0x00000003ff077424 */ /* 0x000fe200078e00ff */
[----:B------:R-:W-:Y:S01]  /*15c0*/  @!P0 PRMT R24, R6, 0x7610, R24 ;  /* 0x0000761006188816 */ /* 0x000fe20000000018 */
[----:B------:R-:W-:Y:S01]  /*15d0*/  IMAD.X R22, RZ, RZ, UR5, P1 ;  /* 0x00000005ff167e24 */ /* 0x000fe200088e06ff */
[----:B------:R-:W-:Y:S01]  /*15e0*/  IADD3 R6, P2, PT, R23, 0x30, RZ ;  /* 0x0000003017067810 */ /* 0x000fe20007f5e0ff */
[----:B0-----:R0:W-:Y:S01]  /*15f0*/  STL.64 [R1+0x30], R4 ;  /* 0x0000300401007387 */ /* 0x0011e20000100a00 */
[----:B------:R-:W-:-:S03]  /*1600*/  @!P0 PRMT R25, R7, 0x7610, R25 ;  /* 0x0000761007198816 */ /* 0x000fc60000000019 */
[----:B------:R-:W-:Y:S02]  /*1610*/  IMAD.X R7, RZ, RZ, R22, P2 ;  /* 0x000000ffff077224 */ /* 0x000fe400010e0616 */
[----:B0-----:R-:W-:Y:S02]  /*1620*/  IMAD.U32 R4, RZ, RZ, UR6 ;  /* 0x00000006ff047e24 */ /* 0x001fe4000f8e00ff */
[----:B-1----:R-:W-:-:S07]  /*1630*/  IMAD.U32 R5, RZ, RZ, UR7 ;  /* 0x00000007ff057e24 */ /* 0x002fce000f8e00ff */
[----:B------:R-:W-:-:S07]  /*1640*/  LEPC R20, `(.L_x_0) ;  /* 0x000000001014794e */ /* 0x000fce0000000000 */
[----:B--2---:R-:W-:Y:S05]  /*1650*/  CALL.ABS.NOINC R2 ;  /* 0x0000000002007343 */ /* 0x004fea0003c00000 */
.L_x_0:
[----:B------:R-:W-:Y:S01]  /*1660*/  BSSY.RECONVERGENT B10, `(.L_x_1) ;  /* 0x00003010000a7945 */ /* 0x000fe20003800200 */
[----:B------:R-:W-:Y:S01]  /*1670*/  IMAD.MOV.U32 R26, RZ, RZ, 0x1 ;  /* 0x00000001ff1a7424 */ /* 0x000fe200078e00ff */
[C---:B------:R-:W-:Y:S02]  /*1680*/  PRMT R34, R25.reuse, 0x7610, R34 ;  /* 0x0000761019227816 */ /* 0x040fe40000000022 */
[C---:B------:R-:W-:Y:S02]  /*1690*/  PRMT R33, R24.reuse, 0x7610, R33 ;  /* 0x0000761018217816 */ /* 0x040fe40000000021 */
[----:B------:R-:W-:Y:S02]  /*16a0*/  PRMT R32, R25, 0x7610, R32 ;  /* 0x0000761019207816 */ /* 0x000fe40000000020 */
[----:B------:R-:W-:-:S07]  /*16b0*/  PRMT R31, R24, 0x7610, R31 ;  /* 0x00007610181f7816 */ /* 0x000fce000000001f */
.L_x_63:
[----:B------:R-:W-:Y:S01]  /*16c0*/  MOV R2, 0x0 ;  /* 0x0000000000027802 */ /* 0x000fe20000000f00 */
[----:B0-----:R-:W0:Y:S01]  /*16d0*/  LDCU.64 UR4, c[0x4][0xb0] ;  /* 0x01001600ff0477ac */ /* 0x001e220008000a00 */
[----:B------:R-:W-:-:S04]  /*16e0*/  CS2R R6, SRZ ;  /* 0x0000000000067805 */ /* 0x000fc8000001ff00 */
[----:B-1----:R-:W1:Y:S01]  /*16f0*/  LDC.64 R2, c[0x4][R2] ;  /* 0x0100000002027b82 */ /* 0x002e620000000a00 */
[----:B0-----:R-:W-:Y:S02]  /*1700*/  IMAD.U32 R4, RZ, RZ, UR4 ;  /* 0x00000004ff047e24 */ /* 0x001fe4000f8e00ff */
[----:B------:R-:W-:-:S07]  /*1710*/  IMAD.U32 R5, RZ, RZ, UR5 ;  /* 0x00000005ff057e24 */ /* 0x000fce000f8e00ff */
[----:B------:R-:W-:-:S07]  /*1720*/  LEPC R20, `(.L_x_2) ;  /* 0x000000001014794e */ /* 0x000fce0000000000 */
[----:B-1----:R-:W-:Y:S05]  /*1730*/  CALL.ABS.NOINC R2 ;  /* 0x0000000002007343 */ /* 0x002fea0003c00000 */
.L_x_2:
[----:B------:R-:W-:Y:S01]  /*1740*/  ISETP.NE.AND P0, PT, R18, RZ, PT ;  /* 0x000000ff1200720c */ /* 0x000fe20003f05270 */
[----:B------:R-:W-:-:S12]  /*1750*/  BSSY.RECONVERGENT B9, `(.L_x_3) ;  /* 0x00002ef000097945 */ /* 0x000fd80003800200 */
[----:B------:R-:W-:Y:S05]  /*1760*/  @!P0 BRA `(.L_x_4) ;  /* 0x0000001c001c8947 */ /* 0x000fea0003800000 */
[----:B------:R-:W-:-:S07]  /*1770*/  IMAD.MOV.U32 R19, RZ, RZ, RZ ;  /* 0x000000ffff137224 */ /* 0x000fce00078e00ff */
.L_x_38:
[----:B01----:R-:W0:Y:S02]  /*1780*/  LDC.64 R16, c[0x4][0x10] ;  /* 0x01000400ff107b82 */ /* 0x003e240000000a00 */
[----:B0-2--5:R-:W2:Y:S01]  /*1790*/  LDG.E.64 R2, desc[UR36][R16.64+0x8] ;  /* 0x0000082410027981 */ /* 0x025ea2000c1e1b00 */
[----:B------:R-:W-:Y:S01]  /*17a0*/  IADD3 R7, PT, PT, -R19, 0x3, RZ ;  /* 0x0000000313077810 */ /* 0x000fe20007ffe1ff */
[----:B------:R-:W-:Y:S01]  /*17b0*/  IMAD.MOV.U32 R4, RZ, RZ, -0x1e ;  /* 0xffffffe2ff047424 */ /* 0x000fe200078e00ff */
[----:B--2---:R-:W-:-:S04]  /*17c0*/  ISETP.NE.U32.AND P0, PT, R2, RZ, PT ;  /* 0x000000ff0200720c */ /* 0x004fc80003f05070 */
[----:B------:R-:W-:-:S13]  /*17d0*/  ISETP.NE.AND.EX P0, PT, R3, RZ, PT, P0 ;  /* 0x000000ff0300720c */ /* 0x000fda0003f05300 */
[----:B------:R-:W-:Y:S05]  /*17e0*/  @!P0 BRA `(.L_x_5) ;  /* 0x0000000000108947 */ /* 0x000fea0003800000 */
[----:B------:R-:W0:Y:S02]  /*17f0*/  LDCU.64 UR4, c[0x4][0x10] ;  /* 0x01000200ff0477ac */ /* 0x000e240008000a00 */
[----:B0-----:R-:W-:-:S04]  /*1800*/  LEA R4, P0, R2, UR4, 0x2 ;  /* 0x0000000402047c11 */ /* 0x001fc8000f8010ff */
[----:B------:R-:W-:-:S05]  /*1810*/  LEA.HI.X R5, R2, UR5, R3, 0x2, P0 ;  /* 0x0000000502057c11 */ /* 0x000fca00080f1403 */
[----:B------:R0:W5:Y:S04]  /*1820*/  LDG.E R4, desc[UR36][R4.64+0xc] ;  /* 0x00000c2404047981 */ /* 0x000168000c1e1900 */
.L_x_5:
[----:B-----5:R-:W-:Y:S01]  /*1830*/  ISETP.NE.AND P0, PT, R4, R7, PT ;  /* 0x000000070400720c */ /* 0x020fe20003f05270 */
[----:B------:R-:W-:-:S12]  /*1840*/  BSSY.RELIABLE B8, `(.L_x_6) ;  /* 0x00001b7000087945 */ /* 0x000fd80003800100 */
[----:B------:R-:W-:Y:S05]  /*1850*/  @!P0 BRA `(.L_x_7) ;  /* 0x0000000c004c8947 */ /* 0x000fea0003800000 */
[----:B------:R-:W-:-:S13]  /*1860*/  ISETP.GT.AND P0, PT, R19, 0x1, PT ;  /* 0x000000011300780c */ /* 0x000fda0003f04270 */
[----:B------:R-:W-:Y:S05]  /*1870*/  @P0 BRA `(.L_x_8) ;  /* 0x0000000000800947 */ /* 0x000fea0003800000 */
[----:B------:R-:W-:-:S05]  /*1880*/  VIMNMX.U32 R0, PT, PT, R19, 0x2, PT ;  /* 0x0000000213007848 */ /* 0x000fca0003fe0000 */
[----:B------:R-:W-:-:S04]  /*1890*/  IMAD.SHL.U32 R0, R0, 0x4, RZ ;  /* 0x0000000400007824 */ /* 0x000fc800078e00ff */
[----:B------:R-:W0:Y:S02]  /*18a0*/  LDC R4, c[0x2][R0] ;  /* 0x0080000000047b82 */ /* 0x000e240000000800 */
[----:B0-----:R-:W-:-:S04]  /*18b0*/  SHF.R.S32.HI R5, RZ, 0x1f, R4 ;  /* 0x0000001fff057819 */ /* 0x001fc80000011404 */
.L_x_66:
[----:B------:R-:W-:Y:S05]  /*18c0*/  BRX R4 -0x18d0                                       (*"BRANCH_TARGETS .L_x_67,.L_x_68,.L_x_11"*) ;  /* 0xffffffe404cc7949 */ /* 0x000fea000383ffff */
.L_x_68:
[----:B------:R-:W-:-:S04]  /*18d0*/  LOP3.LUT R32, R32, 0xff, RZ, 0xc0, !PT ;  /* 0x000000ff20207812 */ /* 0x000fc800078ec0ff */
[----:B------:R-:W-:Y:S01]  /*18e0*/  ISETP.NE.AND P0, PT, R32, 0x3, PT ;  /* 0x000000032000780c */ /* 0x000fe20003f05270 */
[----:B------:R-:W-:-:S12]  /*18f0*/  IMAD.MOV.U32 R32, RZ, RZ, 0x3 ;  /* 0x00000003ff207424 */ /* 0x000fd800078e00ff */
[----:B------:R-:W-:Y:S05]  /*1900*/  @!P0 BRA `(.L_x_7) ;  /* 0x0000000c00208947 */ /* 0x000fea0003800000 */
[----:B------:R-:W-:Y:S02]  /*1910*/  LOP3.LUT R34, R34, 0xff, RZ, 0xc0, !PT ;  /* 0x000000ff22227812 */ /* 0x000fe400078ec0ff */
[----:B------:R-:W-:-:S03]  /*1920*/  LOP3.LUT R5, R33, 0xff, RZ, 0xc0, !PT ;  /* 0x000000ff21057812 */ /* 0x000fc600078ec0ff */
[----:B------:R-:W-:-:S04]  /*1930*/  IMAD R34, R34, 0x4, R27 ;  /* 0x0000000422227824 */ /* 0x000fc800078e021b */
[----:B------:R-:W-:-:S05]  /*1940*/  IMAD.IADD R5, R34, 0x1, R5 ;  /* 0x0000000122057824 */ /* 0x000fca00078e0205 */
[----:B------:R-:W2:Y:S04]  /*1950*/  LDL.U8 R28, [R5+0x4] ;  /* 0x00000400051c7983 */ /* 0x000ea80000100000 */
[----:B--2---:R4:W-:Y:S04]  /*1960*/  STL.U8 [R5], R28 ;  /* 0x0000001c05007387 */ /* 0x0049e80000100000 */
[----:B------:R-:W2:Y:S02]  /*1970*/  LDL.U8 R0, [R1+0x28] ;  /* 0x0000280001007983 */ /* 0x000ea40000100000 */
[----:B--2---:R-:W-:-:S05]  /*1980*/  VIADD R0, R0, 0x1 ;  /* 0x0000000100007836 */ /* 0x004fca0000000000 */
[----:B------:R4:W-:Y:S01]  /*1990*/  STL.U8 [R1+0x28], R0 ;  /* 0x0000280001007387 */ /* 0x0009e20000100000 */
[----:B------:R-:W-:Y:S05]  /*19a0*/  BRA `(.L_x_9) ;  /* 0x00000004001c7947 */ /* 0x000fea0003800000 */
.L_x_67:
[----:B------:R-:W-:Y:S02]  /*19b0*/  LOP3.LUT P0, RZ, R31, 0xff, RZ, 0xc0, !PT ;  /* 0x000000ff1fff7812 */ /* 0x000fe4000780c0ff */
[----:B------:R-:W-:-:S11]  /*19c0*/  PRMT R31, RZ, 0x7610, R31 ;  /* 0x00007610ff1f7816 */ /* 0x000fd6000000001f */
[----:B------:R-:W-:Y:S05]  /*19d0*/  @!P0 BRA `(.L_x_7) ;  /* 0x0000000800ec8947 */ /* 0x000fea0003800000 */
[----:B------:R-:W-:Y:S02]  /*19e0*/  LOP3.LUT R32, R32, 0xff, RZ, 0xc0, !PT ;  /* 0x000000ff20207812 */ /* 0x000fe400078ec0ff */
[----:B------:R-:W-:-:S03]  /*19f0*/  LOP3.LUT R5, R33, 0xff, RZ, 0xc0, !PT ;  /* 0x000000ff21057812 */ /* 0x000fc600078ec0ff */
[----:B------:R-:W-:-:S04]  /*1a00*/  IMAD R32, R32, 0x4, R27 ;  /* 0x0000000420207824 */ /* 0x000fc800078e021b */
[----:B------:R-:W-:-:S05]  /*1a10*/  IMAD.IADD R5, R32, 0x1, R5 ;  /* 0x0000000120057824 */ /* 0x000fca00078e0205 */
[----:B------:R-:W2:Y:S04]  /*1a20*/  LDL.U8 R28, [R5+-0x1] ;  /* 0xffffff00051c7983 */ /* 0x000ea80000100000 */
[----:B--2---:R2:W-:Y:S04]  /*1a30*/  STL.U8 [R5], R28 ;  /* 0x0000001c05007387 */ /* 0x0045e80000100000 */
[----:B------:R-:W3:Y:S02]  /*1a40*/  LDL.U8 R0, [R1+0x29] ;  /* 0x0000290001007983 */ /* 0x000ee40000100000 */
[----:B---3--:R-:W-:-:S05]  /*1a50*/  VIADD R0, R0, 0xffffffff ;  /* 0xffffffff00007836 */ /* 0x008fca0000000000 */
[----:B------:R2:W-:Y:S01]  /*1a60*/  STL.U8 [R1+0x29], R0 ;  /* 0x0000290001007387 */ /* 0x0005e20000100000 */
[----:B------:R-:W-:Y:S05]  /*1a70*/  BRA `(.L_x_9) ;  /* 0x0000000000e87947 */ /* 0x000fea0003800000 */
.L_x_8:
[----:B------:R-:W-:-:S13]  /*1a80*/  ISETP.NE.AND P0, PT, R19, 0x3, PT ;  /* 0x000000031300780c */ /* 0x000fda0003f05270 */
[----:B------:R-:W-:Y:S05]  /*1a90*/  @!P0 BRA `(.L_x_10) ;  /* 0x0000000000a88947 */ /* 0x000fea0003800000 */
[----:B------:R-:W-:-:S13]  /*1aa0*/  ISETP.NE.AND P0, PT, R19, 0x2, PT ;  /* 0x000000021300780c */ /* 0x000fda0003f05270 */
[----:B------:R-:W-:Y:S05]  /*1ab0*/  @P0 BRA `(.L_x_11) ;  /* 0x0000000000380947 */ /* 0x000fea0003800000 */
[----:B------:R-:W-:Y:S02]  /*1ac0*/  LOP3.LUT P0, RZ, R34, 0xff, RZ, 0xc0, !PT ;  /* 0x000000ff22ff7812 */ /* 0x000fe4000780c0ff */
[----:B------:R-:W-:Y:S02]  /*1ad0*/  PRMT R32, RZ, 0x7610, R32 ;  /* 0x00007610ff207816 */ /* 0x000fe40000000020 */
[----:B------:R-:W-:-:S09]  /*1ae0*/  PRMT R34, RZ, 0x7610, R34 ;  /* 0x00007610ff227816 */ /* 0x000fd20000000022 */
[----:B------:R-:W-:Y:S05]  /*1af0*/  @!P0 BRA `(.L_x_7) ;  /* 0x0000000800a48947 */ /* 0x000fea0003800000 */
[----:B------:R-:W-:Y:S02]  /*1b00*/  LOP3.LUT R0, R25, 0xff, RZ, 0xc0, !PT ;  /* 0x000000ff19007812 */ /* 0x000fe400078ec0ff */
[----:B0-----:R-:W-:-:S03]  /*1b10*/  LOP3.LUT R5, R24, 0xff, RZ, 0xc0, !PT ;  /* 0x000000ff18057812 */ /* 0x001fc600078ec0ff */
[----:B------:R-:W-:-:S04]  /*1b20*/  IMAD R0, R0, 0x4, R27 ;  /* 0x0000000400007824 */ /* 0x000fc800078e021b */
[----:B------:R-:W-:-:S05]  /*1b30*/  IMAD.IADD R5, R0, 0x1, R5 ;  /* 0x0000000100057824 */ /* 0x000fca00078e0205 */
[----:B------:R-:W2:Y:S04]  /*1b40*/  LDL.U8 R28, [R5+-0x4] ;  /* 0xfffffc00051c7983 */ /* 0x000ea80000100000 */
[----:B--2---:R0:W-:Y:S04]  /*1b50*/  STL.U8 [R5], R28 ;  /* 0x0000001c05007387 */ /* 0x0041e80000100000 */
[----:B------:R-:W2:Y:S02]  /*1b60*/  LDL.U8 R0, [R1+0x28] ;  /* 0x0000280001007983 */ /* 0x000ea40000100000 */
[----:B--2---:R-:W-:-:S05]  /*1b70*/  VIADD R0, R0, 0xffffffff ;  /* 0xffffffff00007836 */ /* 0x004fca0000000000 */
[----:B------:R0:W-:Y:S01]  /*1b80*/  STL.U8 [R1+0x28], R0 ;  /* 0x0000280001007387 */ /* 0x0001e20000100000 */
[----:B------:R-:W-:Y:S05]  /*1b90*/  BRA `(.L_x_9) ;  /* 0x0000000000a07947 */ /* 0x000fea0003800000 */
.L_x_11:
[----:B------:R-:W-:Y:S01]  /*1ba0*/  MOV R0, 0x0 ;  /* 0x0000000000007802 */ /* 0x000fe20000000f00 */
[----:B------:R-:W1:Y:S01]  /*1bb0*/  LDCU.64 UR4, c[0x4][0x80] ;  /* 0x01001000ff0477ac */ /* 0x000e620008000a00 */
[----:B------:R-:W-:Y:S02]  /*1bc0*/  CS2R R6, SRZ ;  /* 0x0000000000067805 */ /* 0x000fe4000001ff00 */
[----:B------:R2:W3:Y:S01]  /*1bd0*/  LDC.64 R2, c[0x4][R0] ;  /* 0x0100000000027b82 */ /* 0x0004e20000000a00 */
[----:B-1----:R-:W-:Y:S02]  /*1be0*/  IMAD.U32 R4, RZ, RZ, UR4 ;  /* 0x00000004ff047e24 */ /* 0x002fe4000f8e00ff */
[----:B0-2---:R-:W-:-:S07]  /*1bf0*/  IMAD.U32 R5, RZ, RZ, UR5 ;  /* 0x00000005ff057e24 */ /* 0x005fce000f8e00ff */
[----:B------:R-:W-:-:S07]  /*1c00*/  LEPC R20, `(.L_x_12) ;  /* 0x000000001014794e */ /* 0x000fce0000000000 */
[----:B---3--:R-:W-:Y:S05]  /*1c10*/  CALL.ABS.NOINC R2 ;  /* 0x0000000002007343 */ /* 0x008fea0003c00000 */
.L_x_12:
[----:B------:R-:W-:Y:S01]  /*1c20*/  MOV R2, 0x8 ;  /* 0x0000000800027802 */ /* 0x000fe20000000f00 */
[----:B------:R-:W0:Y:S01]  /*1c30*/  LDCU.64 UR4, c[0x4][0x68] ;  /* 0x01000d00ff0477ac */ /* 0x000e220008000a00 */
[----:B------:R-:W-:Y:S02]  /*1c40*/  IMAD.MOV.U32 R8, RZ, RZ, 0x12d ;  /* 0x0000012dff087424 */ /* 0x000fe400078e00ff */
[----:B------:R-:W-:Y:S01]  /*1c50*/  IMAD.MOV.U32 R12, RZ, RZ, 0x1 ;  /* 0x00000001ff0c7424 */ /* 0x000fe200078e00ff */
[----:B------:R-:W1:Y:S01]  /*1c60*/  LDCU.64 UR6, c[0x4][0x50] ;  /* 0x01000a00ff0677ac */ /* 0x000e620008000a00 */
[----:B------:R-:W2:Y:S01]  /*1c70*/  LDC.64 R2, c[0x4][R2] ;  /* 0x0100000002027b82 */ /* 0x000ea20000000a00 */
[----:B------:R-:W-:Y:S01]  /*1c80*/  IMAD.MOV.U32 R13, RZ, RZ, RZ ;  /* 0x000000ffff0d7224 */ /* 0x000fe200078e00ff */
[----:B------:R-:W3:Y:S01]  /*1c90*/  LDCU.64 UR8, c[0x4][0x38] ;  /* 0x01000700ff0877ac */ /* 0x000ee20008000a00 */
[----:B0-----:R-:W-:Y:S02]  /*1ca0*/  IMAD.U32 R4, RZ, RZ, UR4 ;  /* 0x00000004ff047e24 */ /* 0x001fe4000f8e00ff */
[----:B------:R-:W-:-:S02]  /*1cb0*/  IMAD.U32 R5, RZ, RZ, UR5 ;  /* 0x00000005ff057e24 */ /* 0x000fc4000f8e00ff */
[----:B-1----:R-:W-:Y:S02]  /*1cc0*/  IMAD.U32 R6, RZ, RZ, UR6 ;  /* 0x00000006ff067e24 */ /* 0x002fe4000f8e00ff */
[----:B------:R-:W-:Y:S02]  /*1cd0*/  IMAD.U32 R7, RZ, RZ, UR7 ;  /* 0x00000007ff077e24 */ /* 0x000fe4000f8e00ff */
[----:B---3--:R-:W-:Y:S02]  /*1ce0*/  IMAD.U32 R10, RZ, RZ, UR8 ;  /* 0x00000008ff0a7e24 */ /* 0x008fe4000f8e00ff */
[----:B------:R-:W-:-:S07]  /*1cf0*/  IMAD.U32 R11, RZ, RZ, UR9 ;  /* 0x00000009ff0b7e24 */ /* 0x000fce000f8e00ff */
[----:B------:R-:W-:-:S07]  /*1d00*/  LEPC R20, `(.L_x_13) ;  /* 0x000000001014794e */ /* 0x000fce0000000000 */
[----:B--2---:R-:W-:Y:S05]  /*1d10*/  CALL.ABS.NOINC R2 ;  /* 0x0000000002007343 */ /* 0x004fea0003c00000 */
.L_x_13:
[----:B------:R3:W5:Y:S01]  /*1d20*/  LDG.E.64 R2, desc[UR36][R16.64+0x8] ;  /* 0x0000082410027981 */ /* 0x000762000c1e1b00 */
[----:B------:R-:W-:Y:S05]  /*1d30*/  BRA `(.L_x_9) ;  /* 0x0000000000387947 */ /* 0x000fea0003800000 */
.L_x_10:
[----:B------:R-:W-:Y:S01]  /*1d40*/  LOP3.LUT R33, R33, 0xff, RZ, 0xc0, !PT ;  /* 0x000000ff21217812 */ /* 0x000fe200078ec0ff */
[----:B------:R-:W-:-:S03]  /*1d50*/  IMAD.MOV.U32 R31, RZ, RZ, 0x3 ;  /* 0x00000003ff1f7424 */ /* 0x000fc600078e00ff */
[----:B------:R-:W-:Y:S01]  /*1d60*/  ISETP.NE.AND P0, PT, R33, 0x3, PT ;  /* 0x000000032100780c */ /* 0x000fe20003f05270 */
[----:B------:R-:W-:-:S12]  /*1d70*/  IMAD.MOV.U32 R33, RZ, RZ, 0x3 ;  /* 0x00000003ff217424 */ /* 0x000fd800078e00ff */
[----:B------:R-:W-:Y:S05]  /*1d80*/  @!P0 BRA `(.L_x_7) ;  /* 0x0000000800008947 */ /* 0x000fea0003800000 */
[----:B------:R-:W-:Y:S02]  /*1d90*/  LOP3.LUT R34, R34, 0xff, RZ, 0xc0, !PT ;  /* 0x000000ff22227812 */ /* 0x000fe400078ec0ff */
[----:B------:R-:W-:-:S03]  /*1da0*/  LOP3.LUT R24, R24, 0xff, RZ, 0xc0, !PT ;  /* 0x000000ff18187812 */ /* 0x000fc600078ec0ff */
[----:B0-----:R-:W-:-:S04]  /*1db0*/  IMAD R5, R34, 0x4, R27 ;  /* 0x0000000422057824 */ /* 0x001fc800078e021b */
[----:B------:R-:W-:-:S05]  /*1dc0*/  IMAD.IADD R5, R5, 0x1, R24 ;  /* 0x0000000105057824 */ /* 0x000fca00078e0218 */
[----:B------:R-:W2:Y:S04]  /*1dd0*/  LDL.U8 R28, [R5+0x1] ;  /* 0x00000100051c7983 */ /* 0x000ea80000100000 */
[----:B--2---:R1:W-:Y:S04]  /*1de0*/  STL.U8 [R5], R28 ;  /* 0x0000001c05007387 */ /* 0x0043e80000100000 */
[----:B------:R-:W2:Y:S02]  /*1df0*/  LDL.U8 R0, [R1+0x29] ;  /* 0x0000290001007983 */ /* 0x000ea40000100000 */
[----:B--2---:R-:W-:-:S05]  /*1e00*/  VIADD R0, R0, 0x1 ;  /* 0x0000000100007836 */ /* 0x004fca0000000000 */
[----:B------:R1:W-:Y:S02]  /*1e10*/  STL.U8 [R1+0x29], R0 ;  /* 0x0000290001007387 */ /* 0x0003e40000100000 */
.L_x_9:
[----:B------:R-:W3:Y:S04]  /*1e20*/  LDL.U16 R25, [R1+0x28] ;  /* 0x0000280001197983 */ /* 0x000ee80000100400 */
[----:B------:R-:W3:Y:S01]  /*1e30*/  LDL R18, [R1+0x2c] ;  /* 0x00002c0001127983 */ /* 0x000ee20000100800 */
[----:B012-4-:R-:W-:-:S05]  /*1e40*/  LOP3.LUT R0, R28, 0xff, RZ, 0xc0, !PT ;  /* 0x000000ff1c007812 */ /* 0x017fca00078ec0ff */
[----:B------:R-:W-:Y:S01]  /*1e50*/  IMAD R5, R0, 0x40, -R19 ;  /* 0x0000004000057824 */ /* 0x000fe200078e0a13 */
[C---:B---3--:R-:W-:Y:S02]  /*1e60*/  PRMT R24, R25.reuse, 0x7771, RZ ;  /* 0x0000777119187816 */ /* 0x048fe400000000ff */
[----:B------:R-:W-:-:S03]  /*1e70*/  PRMT R25, R25, 0x7770, RZ ;  /* 0x0000777019197816 */ /* 0x000fc600000000ff */
[----:B------:R-:W-:-:S04]  /*1e80*/  IMAD R0, R24, 0x10, R5 ;  /* 0x0000001018007824 */ /* 0x000fc800078e0205 */
[----:B------:R-:W-:-:S04]  /*1e90*/  IMAD R0, R25, 0x4, R0 ;  /* 0x0000000419007824 */ /* 0x000fc800078e0200 */
[----:B------:R-:W-:-:S04]  /*1ea0*/  VIADD R0, R0, 0x3 ;  /* 0x0000000300007836 */ /* 0x000fc80000000000 */
[----:B------:R-:W-:-:S04]  /*1eb0*/  IMAD.SHL.U32 R0, R0, 0x4, RZ ;  /* 0x0000000400007824 */ /* 0x000fc800078e00ff */
[----:B------:R-:W0:Y:S02]  /*1ec0*/  LDC R5, c[0x3][R0] ;  /* 0x00c0000000057b82 */ /* 0x000e240000000800 */
[----:B0-----:R-:W-:-:S05]  /*1ed0*/  IMAD.IADD R18, R18, 0x1, R5 ;  /* 0x0000000112127824 */ /* 0x001fca00078e0205 */
[C---:B-----5:R-:W-:Y:S01]  /*1ee0*/  IADD3 R5, P1, PT, R18.reuse, R2, RZ ;  /* 0x0000000212057210 */ /* 0x060fe20007f3e0ff */
[----:B------:R0:W-:Y:S03]  /*1ef0*/  STL [R1+0x2c], R18 ;  /* 0x00002c1201007387 */ /* 0x0001e60000100800 */
[----:B------:R-:W-:Y:S02]  /*1f00*/  ISETP.GT.U32.AND P0, PT, R5, R26, PT ;  /* 0x0000001a0500720c */ /* 0x000fe40003f04070 */
[----:B------:R-:W-:-:S04]  /*1f10*/  LEA.HI.X.SX32 R4, R18, R3, 0x1, P1 ;  /* 0x0000000312047211 */ /* 0x000fc800008f0eff */
[----:B------:R-:W-:-:S13]  /*1f20*/  ISETP.GT.U32.AND.EX P0, PT, R4, RZ, PT, P0 ;  /* 0x000000ff0400720c */ /* 0x000fda0003f04100 */
[----:B0-----:R-:W-:Y:S05]  /*1f30*/  @!P0 BRA `(.L_x_14) ;  /* 0x0000000c00b08947 */ /* 0x001fea0003800000 */
[----:B------:R-:W-:Y:S01]  /*1f40*/  ISETP.GT.AND P0, PT, R19, 0x1, PT ;  /* 0x000000011300780c */ /* 0x000fe20003f04270 */
[----:B------:R-:W-:Y:S04]  /*1f50*/  BSSY.RECONVERGENT B6, `(.L_x_15) ;  /* 0x0000053000067945 */ /* 0x000fe80003800200 */
[----:B------:R-:W-:Y:S08]  /*1f60*/  BSSY.RELIABLE B0, `(.L_x_16) ;  /* 0x0000039000007945 */ /* 0x000ff00003800100 */
[----:B------:R-:W-:Y:S05]  /*1f70*/  @P0 BRA `(.L_x_17) ;  /* 0x00000000006c0947 */ /* 0x000fea0003800000 */
[----:B------:R-:W-:-:S05]  /*1f80*/  VIMNMX.U32 R0, PT, PT, R19, 0x2, PT ;  /* 0x0000000213007848 */ /* 0x000fca0003fe0000 */
[----:B------:R-:W-:-:S04]  /*1f90*/  IMAD.SHL.U32 R0, R0, 0x4, RZ ;  /* 0x0000000400007824 */ /* 0x000fc800078e00ff */
[----:B------:R-:W0:Y:S02]  /*1fa0*/  LDC R2, c[0x2][R0+0xc] ;  /* 0x0080030000027b82 */ /* 0x000e240000000800 */
[----:B0-----:R-:W-:-:S04]  /*1fb0*/  SHF.R.S32.HI R3, RZ, 0x1f, R2 ;  /* 0x0000001fff037819 */ /* 0x001fc80000011402 */
.L_x_70:
[----:B------:R-:W-:Y:S05]  /*1fc0*/  BRX R2 -0x1fd0                                       (*"BRANCH_TARGETS .L_x_71,.L_x_72,.L_x_73"*) ;  /* 0xffffffe0020c7949 */ /* 0x000fea000383ffff */
.L_x_72:
[----:B------:R-:W-:Y:S05]  /*1fd0*/  BREAK.RELIABLE B0 ;  /* 0x0000000000007942 */ /* 0x000fea0003800100 */
[----:B------:R-:W-:Y:S02]  /*1fe0*/  LOP3.LUT R0, R25, 0xff, RZ, 0xc0, !PT ;  /* 0x000000ff19007812 */ /* 0x000fe400078ec0ff */
[----:B------:R-:W-:-:S03]  /*1ff0*/  LOP3.LUT R3, R24, 0xff, RZ, 0xc0, !PT ;  /* 0x000000ff18037812 */ /* 0x000fc600078ec0ff */
        /* <DEDUP_REMOVED lines=8> */
.L_x_71:
[----:B------:R-:W-:Y:S05]  /*2080*/  BREAK.RELIABLE B0 ;  /* 0x0000000000007942 */ /* 0x000fea0003800100 */
        /* <DEDUP_REMOVED lines=10> */
.L_x_17:
[----:B------:R-:W-:-:S05]  /*2130*/  IMAD.MOV.U32 R0, RZ, RZ, -0x2 ;  /* 0xfffffffeff007424 */ /* 0x000fca00078e00ff */
[----:B------:R-:W-:-:S05]  /*2140*/  VIADDMNMX.U32 R0, R19, R0, 0x2, PT ;  /* 0x0000000213007446 */ /* 0x000fca0003800000 */
[----:B------:R-:W-:-:S04]  /*2150*/  IMAD.SHL.U32 R0, R0, 0x4, RZ ;  /* 0x0000000400007824 */ /* 0x000fc800078e00ff */
[----:B------:R-:W0:Y:S02]  /*2160*/  LDC R2, c[0x2][R0+0x18] ;  /* 0x0080060000027b82 */ /* 0x000e240000000800 */
[----:B0-----:R-:W-:-:S04]  /*2170*/  SHF.R.S32.HI R3, RZ, 0x1f, R2 ;  /* 0x0000001fff037819 */ /* 0x001fc80000011402 */
.L_x_74:
[----:B------:R-:W-:Y:S05]  /*2180*/  BRX R2 -0x2190                                       (*"BRANCH_TARGETS .L_x_75,.L_x_76,.L_x_73"*) ;  /* 0xffffffdc029c7949 */ /* 0x000fea000383ffff */
.L_x_76:
        /* <DEDUP_REMOVED lines=11> */
.L_x_75:
[----:B------:R-:W-:Y:S05]  /*2240*/  BREAK.RELIABLE B0 ;  /* 0x0000000000007942 */ /* 0x000fea0003800100 */
[----:B------:R-:W-:Y:S02]  /*2250*/  LOP3.LUT R0, R25, 0xff, RZ, 0xc0, !PT ;  /* 0x000000ff19007812 */ /* 0x000fe400078ec0ff */
[----:B------:R-:W-:-:S03]  /*2260*/  LOP3.LUT R3, R24, 0xff, RZ, 0xc0, !PT ;  /* 0x000000ff18037812 */ /* 0x000fc600078ec0ff */
[----:B------:R-:W-:-:S04]  /*2270*/  IMAD R0, R0, 0x4, R27 ;  /* 0x0000000400007824 */ /* 0x000fc800078e021b */
[----:B------:R-:W-:-:S05]  /*2280*/  IMAD.IADD R2, R0, 0x1, R3 ;  /* 0x0000000100027824 */ /* 0x000fca00078e0203 */
[----:B------:R-:W2:Y:S04]  /*2290*/  LDL.U8 R29, [R2+0x4] ;  /* 0x00000400021d7983 */ /* 0x000ea80000100000 */
[----:B--2---:R2:W-:Y:S04]  /*22a0*/  STL.U8 [R2], R29 ;  /* 0x0000001d02007387 */ /* 0x0045e80000100000 */
[----:B------:R-:W3:Y:S02]  /*22b0*/  LDL.U8 R0, [R1+0x28] ;  /* 0x0000280001007983 */ /* 0x000ee40000100000 */
[----:B---3--:R-:W-:-:S05]  /*22c0*/  VIADD R0, R0, 0x1 ;  /* 0x0000000100007836 */ /* 0x008fca0000000000 */
[----:B------:R2:W-:Y:S01]  /*22d0*/  STL.U8 [R1+0x28], R0 ;  /* 0x0000280001007387 */ /* 0x0005e20000100000 */
[----:B------:R-:W-:Y:S05]  /*22e0*/  BRA `(.L_x_18) ;  /* 0x0000000000647947 */ /* 0x000fea0003800000 */
.L_x_73:
[----:B------:R-:W-:Y:S05]  /*22f0*/  BSYNC.RELIABLE B0 ;  /* 0x0000000000007941 */ /* 0x000fea0003800100 */
.L_x_16:
[----:B------:R-:W-:Y:S01]  /*2300*/  MOV R0, 0x0 ;  /* 0x0000000000007802 */ /* 0x000fe20000000f00 */
[----:B------:R-:W0:Y:S01]  /*2310*/  LDCU.64 UR4, c[0x4][0x80] ;  /* 0x01001000ff0477ac */ /* 0x000e220008000a00 */
[----:B------:R-:W-:Y:S02]  /*2320*/  CS2R R6, SRZ ;  /* 0x0000000000067805 */ /* 0x000fe4000001ff00 */
[----:B------:R1:W2:Y:S01]  /*2330*/  LDC.64 R2, c[0x4][R0] ;  /* 0x0100000000027b82 */ /* 0x0002a20000000a00 */
[----:B0-----:R-:W-:Y:S02]  /*2340*/  IMAD.U32 R4, RZ, RZ, UR4 ;  /* 0x00000004ff047e24 */ /* 0x001fe4000f8e00ff */
[----:B-1----:R-:W-:-:S07]  /*2350*/  IMAD.U32 R5, RZ, RZ, UR5 ;  /* 0x00000005ff057e24 */ /* 0x002fce000f8e00ff */
[----:B------:R-:W-:-:S07]  /*2360*/  LEPC R20, `(.L_x_19) ;  /* 0x000000001014794e */ /* 0x000fce0000000000 */
[----:B--2---:R-:W-:Y:S05]  /*2370*/  CALL.ABS.NOINC R2 ;  /* 0x0000000002007343 */ /* 0x004fea0003c00000 */
.L_x_19:
        /* <DEDUP_REMOVED lines=16> */
.L_x_18:
[----:B------:R-:W-:Y:S05]  /*2480*/  BSYNC.RECONVERGENT B6 ;  /* 0x0000000000067941 */ /* 0x000fea0003800200 */
.L_x_15:
[----:B------:R-:W4:Y:S04]  /*2490*/  LDL.U16 R32, [R1+0x28] ;  /* 0x0000280001207983 */ /* 0x000f280000100400 */
[----:B------:R-:W5:Y:S01]  /*24a0*/  LDL R18, [R1+0x2c] ;  /* 0x00002c0001127983 */ /* 0x000f620000100800 */
[----:B0123--:R-:W-:-:S05]  /*24b0*/  LOP3.LUT R0, R29, 0xff, RZ, 0xc0, !PT ;  /* 0x000000ff1d007812 */ /* 0x00ffca00078ec0ff */
[----:B------:R-:W-:Y:S01]  /*24c0*/  IMAD R0, R0, 0x40, R19 ;  /* 0x0000004000007824 */ /* 0x000fe200078e0213 */
[C---:B----4-:R-:W-:Y:S02]  /*24d0*/  PRMT R31, R32.reuse, 0x7771, RZ ;  /* 0x00007771201f7816 */ /* 0x050fe400000000ff */
[----:B------:R-:W-:Y:S02]  /*24e0*/  PRMT R32, R32, 0x7770, RZ ;  /* 0x0000777020207816 */ /* 0x000fe400000000ff */
[C---:B------:R-:W-:Y:S01]  /*24f0*/  PRMT R24, R31.reuse, 0x7610, R24 ;  /* 0x000076101f187816 */ /* 0x040fe20000000018 */
[C---:B------:R-:W-:Y:S01]  /*2500*/  IMAD R3, R31.reuse, 0x10, R0 ;  /* 0x000000101f037824 */ /* 0x040fe200078e0200 */
[C---:B------:R-:W-:Y:S02]  /*2510*/  PRMT R25, R32.reuse, 0x7610, R25 ;  /* 0x0000761020197816 */ /* 0x040fe40000000019 */
[C---:B------:R-:W-:Y:S01]  /*2520*/  PRMT R34, R32.reuse, 0x7610, R34 ;  /* 0x0000761020227816 */ /* 0x040fe20000000022 */
[----:B------:R-:W-:Y:S01]  /*2530*/  IMAD R3, R32, 0x4, R3 ;  /* 0x0000000420037824 */ /* 0x000fe200078e0203 */
[----:B------:R-:W-:-:S03]  /*2540*/  PRMT R33, R31, 0x7610, R33 ;  /* 0x000076101f217816 */ /* 0x000fc60000000021 */
[----:B------:R-:W-:-:S06]  /*2550*/  IMAD.SHL.U32 R3, R3, 0x4, RZ ;  /* 0x0000000403037824 */ /* 0x000fcc00078e00ff */
[----:B------:R-:W5:Y:S02]  /*2560*/  LDC R3, c[0x3][R3] ;  /* 0x00c0000003037b82 */ /* 0x000f640000000800 */
[----:B-----5:R-:W-:-:S05]  /*2570*/  IMAD.IADD R18, R18, 0x1, R3 ;  /* 0x0000000112127824 */ /* 0x020fca00078e0203 */
[----:B------:R1:W-:Y:S02]  /*2580*/  STL [R1+0x2c], R18 ;  /* 0x00002c1201007387 */ /* 0x0003e40000100800 */
.L_x_7:
[----:B------:R-:W-:-:S05]  /*2590*/  VIADD R19, R19, 0x1 ;  /* 0x0000000113137836 */ /* 0x000fca0000000000 */
[----:B------:R-:W-:-:S13]  /*25a0*/  ISETP.NE.AND P0, PT, R19, 0x4, PT ;  /* 0x000000041300780c */ /* 0x000fda0003f05270 */
[----:B------:R-:W-:Y:S05]  /*25b0*/  @P0 BRA `(.L_x_20) ;  /* 0x0000000c007c0947 */ /* 0x000fea0003800000 */
[----:B------:R-:W2:Y:S02]  /*25c0*/  LDC.64 R2, c[0x4][0x10] ;  /* 0x01000400ff027b82 */ /* 0x000ea40000000a00 */
[----:B--2---:R-:W5:Y:S01]  /*25d0*/  LDG.E.64 R2, desc[UR36][R2.64+0x8] ;  /* 0x0000082402027981 */ /* 0x004f62000c1e1b00 */
[----:B------:R-:W-:Y:S01]  /*25e0*/  BSSY.RELIABLE B7, `(.L_x_21) ;  /* 0x0000080000077945 */ /* 0x000fe20003800100 */
.L_x_31:
[----:B-----5:R-:W-:Y:S02]  /*25f0*/  ISETP.NE.U32.AND P1, PT, R2, RZ, PT ;  /* 0x000000ff0200720c */ /* 0x020fe40003f25070 */
[----:B------:R-:W-:Y:S02]  /*2600*/  PLOP3.LUT P0, PT, PT, PT, PT, 0x8, 0x80 ;  /* 0x000000000080781c */ /* 0x000fe40003f0e170 */
[----:B------:R-:W-:-:S13]  /*2610*/  ISETP.NE.AND.EX P1, PT, R3, RZ, PT, P1 ;  /* 0x000000ff0300720c */ /* 0x000fda0003f25310 */
[----:B------:R-:W-:Y:S05]  /*2620*/  @!P1 BREAK.RELIABLE B7 ;  /* 0x0000000000079942 */ /* 0x000fea0003800100 */
[----:B------:R-:W-:Y:S05]  /*2630*/  @!P1 BREAK.RELIABLE B8 ;  /* 0x0000000000089942 */ /* 0x000fea0003800100 */
[----:B--2---:R-:W-:Y:S05]  /*2640*/  @!P1 BRA `(.L_x_22) ;  /* 0x0000001c00fc9947 */ /* 0x004fea0003800000 */
[----:B------:R-:W2:Y:S01]  /*2650*/  LDCU.64 UR4, c[0x4][0x10] ;  /* 0x01000200ff0477ac */ /* 0x000ea20008000a00 */
[----:B------:R-:W3:Y:S01]  /*2660*/  LDC.64 R6, c[0x4][0x10] ;  /* 0x01000400ff067b82 */ /* 0x000ee20000000a00 */
[----:B------:R-:W-:-:S04]  /*2670*/  IADD3 R4, P1, PT, R2, -0x1, RZ ;  /* 0xffffffff02047810 */ /* 0x000fc80007f3e0ff */
[----:B0-----:R-:W-:Y:S02]  /*2680*/  IADD3.X R5, PT, PT, R3, -0x1, RZ, P1, !PT ;  /* 0xffffffff03057810 */ /* 0x001fe40000ffe4ff */
[----:B--2---:R-:W-:-:S04]  /*2690*/  LEA R16, P2, R2, UR4, 0x2 ;  /* 0x0000000402107c11 */ /* 0x004fc8000f8410ff */
[----:B------:R-:W-:Y:S01]  /*26a0*/  LEA.HI.X R17, R2, UR5, R3, 0x2, P2 ;  /* 0x0000000502117c11 */ /* 0x000fe200090f1403 */
[----:B---3--:R0:W-:Y:S04]  /*26b0*/  STG.E.64 desc[UR36][R6.64+0x8], R4 ;  /* 0x0000080406007986 */ /* 0x0081e8000c101b24 */
[----:B------:R-:W2:Y:S01]  /*26c0*/  LDG.E R16, desc[UR36][R16.64+0xc] ;  /* 0x00000c2410107981 */ /* 0x000ea2000c1e1900 */
[----:B------:R-:W-:Y:S01]  /*26d0*/  BSSY.RELIABLE B6, `(.L_x_23) ;  /* 0x000005d000067945 */ /* 0x000fe20003800100 */
[----:B--2---:R-:W-:-:S13]  /*26e0*/  ISETP.GT.AND P1, PT, R16, 0x1, PT ;  /* 0x000000011000780c */ /* 0x004fda0003f24270 */
[----:B0-----:R-:W-:Y:S05]  /*26f0*/  @P1 BRA `(.L_x_24) ;  /* 0x0000000000881947 */ /* 0x001fea0003800000 */
[----:B------:R-:W-:-:S13]  /*2700*/  ISETP.NE.AND P1, PT, R16, RZ, PT ;  /* 0x000000ff1000720c */ /* 0x000fda0003f25270 */
[----:B------:R-:W-:Y:S05]  /*2710*/  @!P1 BRA `(.L_x_25) ;  /* 0x0000000000509947 */ /* 0x000fea0003800000 */
[----:B------:R-:W-:-:S13]  /*2720*/  ISETP.NE.AND P1, PT, R16, 0x1, PT ;  /* 0x000000011000780c */ /* 0x000fda0003f25270 */
[----:B------:R-:W-:Y:S05]  /*2730*/  @!P1 BRA `(.L_x_26) ;  /* 0x0000000000189947 */ /* 0x000fea0003800000 */
[----:B------:R-:W-:-:S13]  /*2740*/  ISETP.NE.AND P1, PT, R16, -0x1e, PT ;  /* 0xffffffe21000780c */ /* 0x000fda0003f25270 */
[----:B------:R-:W-:Y:S05]  /*2750*/  @!P1 BREAK.RELIABLE B6 ;  /* 0x0000000000069942 */ /* 0x000fea0003800100 */
[----:B------:R-:W-:Y:S05]  /*2760*/  @!P1 BREAK.RELIABLE B7 ;  /* 0x0000000000079942 */ /* 0x000fea0003800100 */
[----:B------:R-:W-:Y:S05]  /*2770*/  @!P1 BREAK.RELIABLE B8 ;  /* 0x0000000000089942 */ /* 0x000fea0003800100 */
[----:B------:R-:W-:Y:S05]  /*2780*/  @!P1 BRA `(.L_x_22) ;  /* 0x0000001c00ac9947 */ /* 0x000fea0003800000 */
[----:B------:R-:W-:Y:S05]  /*2790*/  BRA `(.L_x_27) ;  /* 0x0000000000a87947 */ /* 0x000fea0003800000 */
.L_x_26:
[----:B------:R-:W-:Y:S02]  /*27a0*/  LOP3.LUT R0, R25, 0xff, RZ, 0xc0, !PT ;  /* 0x000000ff19007812 */ /* 0x000fe400078ec0ff */
[----:B------:R-:W-:-:S03]  /*27b0*/  LOP3.LUT R3, R24, 0xff, RZ, 0xc0, !PT ;  /* 0x000000ff18037812 */ /* 0x000fc600078ec0ff */
[----:B------:R-:W-:-:S04]  /*27c0*/  IMAD R0, R0, 0x4, R27 ;  /* 0x0000000400007824 */ /* 0x000fc800078e021b */
[----:B------:R-:W-:-:S05]  /*27d0*/  IMAD.IADD R7, R0, 0x1, R3 ;  /* 0x0000000100077824 */ /* 0x000fca00078e0203 */
[----:B------:R-:W2:Y:S04]  /*27e0*/  LDL.U8 R30, [R7+-0x4] ;  /* 0xfffffc00071e7983 */ /* 0x000ea80000100000 */
[----:B--2---:R4:W-:Y:S04]  /*27f0*/  STL.U8 [R7], R30 ;  /* 0x0000001e07007387 */ /* 0x0049e80000100000 */
[----:B------:R-:W2:Y:S01]  /*2800*/  LDL.U8 R0, [R1+0x28] ;  /* 0x0000280001007983 */ /* 0x000ea20000100000 */
[----:B------:R-:W-:Y:S02]  /*2810*/  IMAD.MOV.U32 R2, RZ, RZ, R4 ;  /* 0x000000ffff027224 */ /* 0x000fe400078e0004 */
[----:B------:R-:W-:-:S02]  /*2820*/  IMAD.MOV.U32 R3, RZ, RZ, R5 ;  /* 0x000000ffff037224 */ /* 0x000fc400078e0005 */
[----:B--2---:R-:W-:-:S05]  /*2830*/  VIADD R0, R0, 0xffffffff ;  /* 0xffffffff00007836 */ /* 0x004fca0000000000 */
[----:B------:R4:W-:Y:S01]  /*2840*/  STL.U8 [R1+0x28], R0 ;  /* 0x0000280001007387 */ /* 0x0009e20000100000 */
[----:B------:R-:W-:Y:S05]  /*2850*/  BRA `(.L_x_28) ;  /* 0x0000000400107947 */ /* 0x000fea0003800000 */
.L_x_25:
[----:B------:R-:W-:Y:S02]  /*2860*/  LOP3.LUT R0, R25, 0xff, RZ, 0xc0, !PT ;  /* 0x000000ff19007812 */ /* 0x000fe400078ec0ff */
[----:B------:R-:W-:-:S03]  /*2870*/  LOP3.LUT R3, R24, 0xff, RZ, 0xc0, !PT ;  /* 0x000000ff18037812 */ /* 0x000fc600078ec0ff */
[----:B------:R-:W-:-:S04]  /*2880*/  IMAD R0, R0, 0x4, R27 ;  /* 0x0000000400007824 */ /* 0x000fc800078e021b */
[----:B------:R-:W-:-:S05]  /*2890*/  IMAD.IADD R7, R0, 0x1, R3 ;  /* 0x0000000100077824 */ /* 0x000fca00078e0203 */
[----:B------:R-:W2:Y:S04]  /*28a0*/  LDL.U8 R30, [R7+0x1] ;  /* 0x00000100071e7983 */ /* 0x000ea80000100000 */
[----:B--2---:R3:W-:Y:S04]  /*28b0*/  STL.U8 [R7], R30 ;  /* 0x0000001e07007387 */ /* 0x0047e80000100000 */
[----:B------:R-:W2:Y:S01]  /*28c0*/  LDL.U8 R0, [R1+0x29] ;  /* 0x0000290001007983 */ /* 0x000ea20000100000 */
[----:B------:R-:W-:Y:S02]  /*28d0*/  IMAD.MOV.U32 R2, RZ, RZ, R4 ;  /* 0x000000ffff027224 */ /* 0x000fe400078e0004 */
[----:B------:R-:W-:-:S02]  /*28e0*/  IMAD.MOV.U32 R3, RZ, RZ, R5 ;  /* 0x000000ffff037224 */ /* 0x000fc400078e0005 */
[----:B--2---:R-:W-:-:S05]  /*28f0*/  VIADD R0, R0, 0x1 ;  /* 0x0000000100007836 */ /* 0x004fca0000000000 */
[----:B------:R3:W-:Y:S01]  /*2900*/  STL.U8 [R1+0x29], R0 ;  /* 0x0000290001007387 */ /* 0x0007e20000100000 */
[----:B------:R-:W-:Y:S05]  /*2910*/  BRA `(.L_x_28) ;  /* 0x0000000000e07947 */ /* 0x000fea0003800000 */
.L_x_24:
[----:B------:R-:W-:-:S05]  /*2920*/  IMAD.MOV.U32 R3, RZ, RZ, -0x2 ;  /* 0xfffffffeff037424 */ /* 0x000fca00078e00ff */
[----:B------:R-:W-:-:S05]  /*2930*/  VIADDMNMX.U32 R0, R16, R3, 0x2, PT ;  /* 0x0000000210007446 */ /* 0x000fca0003800003 */
[----:B------:R-:W-:-:S04]  /*2940*/  IMAD.SHL.U32 R0, R0, 0x4, RZ ;  /* 0x0000000400007824 */ /* 0x000fc800078e00ff */
[----:B------:R-:W0:Y:S02]  /*2950*/  LDC R2, c[0x2][R0+0x24] ;  /* 0x0080090000027b82 */ /* 0x000e240000000800 */
[----:B0-----:R-:W-:-:S04]  /*2960*/  SHF.R.S32.HI R3, RZ, 0x1f, R2 ;  /* 0x0000001fff037819 */ /* 0x001fc80000011402 */
.L_x_78:
[----:B------:R-:W-:Y:S05]  /*2970*/  BRX R2 -0x2980                                       (*"BRANCH_TARGETS .L_x_79,.L_x_80,.L_x_27"*) ;  /* 0xffffffd402a07949 */ /* 0x000fea000383ffff */
.L_x_80:
        /* <DEDUP_REMOVED lines=12> */
.L_x_27:
[----:B------:R-:W-:Y:S01]  /*2a40*/  MOV R0, 0x0 ;  /* 0x0000000000007802 */ /* 0x000fe20000000f00 */
[----:B------:R-:W0:Y:S01]  /*2a50*/  LDCU.64 UR4, c[0x4][0x80] ;  /* 0x01001000ff0477ac */ /* 0x000e220008000a00 */
[----:B------:R-:W-:Y:S02]  /*2a60*/  CS2R R6, SRZ ;  /* 0x0000000000067805 */ /* 0x000fe4000001ff00 */
[----:B------:R2:W3:Y:S01]  /*2a70*/  LDC.64 R2, c[0x4][R0] ;  /* 0x0100000000027b82 */ /* 0x0004e20000000a00 */
[----:B0-----:R-:W-:Y:S02]  /*2a80*/  IMAD.U32 R4, RZ, RZ, UR4 ;  /* 0x00000004ff047e24 */ /* 0x001fe4000f8e00ff */
[----:B--2---:R-:W-:-:S07]  /*2a90*/  IMAD.U32 R5, RZ, RZ, UR5 ;  /* 0x00000005ff057e24 */ /* 0x004fce000f8e00ff */
[----:B------:R-:W-:-:S07]  /*2aa0*/  LEPC R20, `(.L_x_29) ;  /* 0x000000001014794e */ /* 0x000fce0000000000 */
[----:B-1-3--:R-:W-:Y:S05]  /*2ab0*/  CALL.ABS.NOINC R2 ;  /* 0x0000000002007343 */ /* 0x00afea0003c00000 */
.L_x_29:
        /* <DEDUP_REMOVED lines=16> */
.L_x_30:
[----:B------:R-:W0:Y:S02]  /*2bc0*/  LDC.64 R2, c[0x4][0x10] ;  /* 0x01000400ff027b82 */ /* 0x000e240000000a00 */
[----:B0-----:R-:W5:Y:S01]  /*2bd0*/  LDG.E.64 R2, desc[UR36][R2.64+0x8] ;  /* 0x0000082402027981 */ /* 0x001f62000c1e1b00 */
[----:B------:R-:W-:Y:S05]  /*2be0*/  BRA `(.L_x_28) ;  /* 0x00000000002c7947 */ /* 0x000fea0003800000 */
.L_x_79:
[----:B------:R-:W-:Y:S02]  /*2bf0*/  LOP3.LUT R0, R25, 0xff, RZ, 0xc0, !PT ;  /* 0x000000ff19007812 */ /* 0x000fe400078ec0ff */
[----:B------:R-:W-:-:S03]  /*2c00*/  LOP3.LUT R3, R24, 0xff, RZ, 0xc0, !PT ;  /* 0x000000ff18037812 */ /* 0x000fc600078ec0ff */
[----:B------:R-:W-:-:S04]  /*2c10*/  IMAD R0, R0, 0x4, R27 ;  /* 0x0000000400007824 */ /* 0x000fc800078e021b */
[----:B------:R-:W-:-:S05]  /*2c20*/  IMAD.IADD R7, R0, 0x1, R3 ;  /* 0x0000000100077824 */ /* 0x000fca00078e0203 */
[----:B------:R-:W2:Y:S04]  /*2c30*/  LDL.U8 R30, [R7+0x4] ;  /* 0x00000400071e7983 */ /* 0x000ea80000100000 */
[----:B--2---:R2:W-:Y:S04]  /*2c40*/  STL.U8 [R7], R30 ;  /* 0x0000001e07007387 */ /* 0x0045e80000100000 */
[----:B------:R-:W3:Y:S01]  /*2c50*/  LDL.U8 R0, [R1+0x28] ;  /* 0x0000280001007983 */ /* 0x000ee20000100000 */
[----:B------:R-:W-:Y:S02]  /*2c60*/  IMAD.MOV.U32 R2, RZ, RZ, R4 ;  /* 0x000000ffff027224 */ /* 0x000fe400078e0004 */
[----:B------:R-:W-:-:S02]  /*2c70*/  IMAD.MOV.U32 R3, RZ, RZ, R5 ;  /* 0x000000ffff037224 */ /* 0x000fc400078e0005 */
[----:B---3--:R-:W-:-:S05]  /*2c80*/  VIADD R0, R0, 0x1 ;  /* 0x0000000100007836 */ /* 0x008fca0000000000 */
[----:B------:R2:W-:Y:S02]  /*2c90*/  STL.U8 [R1+0x28], R0 ;  /* 0x0000280001007387 */ /* 0x0005e40000100000 */
.L_x_28:
[----:B------:R-:W-:Y:S05]  /*2ca0*/  BSYNC.RELIABLE B6 ;  /* 0x0000000000067941 */ /* 0x000fea0003800100 */
.L_x_23:
[----:B------:R-:W2:Y:S04]  /*2cb0*/  LDL.U16 R32, [R1+0x28] ;  /* 0x0000280001207983 */ /* 0x000ea80000100400 */
[----:B-1----:R-:W2:Y:S01]  /*2cc0*/  LDL R18, [R1+0x2c] ;  /* 0x00002c0001127983 */ /* 0x002ea20000100800 */
[----:B------:R-:W-:Y:S01]  /*2cd0*/  LOP3.LUT R5, R30, 0xff, RZ, 0xc0, !PT ;  /* 0x000000ff1e057812 */ /* 0x000fe200078ec0ff */
[----:B------:R-:W-:-:S04]  /*2ce0*/  VIADD R19, R16, 0x1 ;  /* 0x0000000110137836 */ /* 0x000fc80000000000 */
[----:B0-234-:R-:W-:Y:S01]  /*2cf0*/  IMAD R0, R5, 0x40, R16 ;  /* 0x0000004005007824 */ /* 0x01dfe200078e0210 */
[----:B------:R-:W-:Y:S02]  /*2d00*/  ISETP.NE.AND P0, PT, R19, 0x4, PT ;  /* 0x000000041300780c */ /* 0x000fe40003f05270 */
[C---:B------:R-:W-:Y:S02]  /*2d10*/  PRMT R31, R32.reuse, 0x7771, RZ ;  /* 0x00007771201f7816 */ /* 0x040fe400000000ff */
        /* <DEDUP_REMOVED lines=8> */
[----:B------:R-:W0:Y:S02]  /*2da0*/  LDC R5, c[0x3][R5] ;  /* 0x00c0000005057b82 */ /* 0x000e240000000800 */
[----:B0-----:R-:W-:-:S05]  /*2db0*/  IMAD.IADD R18, R18, 0x1, R5 ;  /* 0x0000000112127824 */ /* 0x001fca00078e0205 */
[----:B------:R2:W-:Y:S01]  /*2dc0*/  STL [R1+0x2c], R18 ;  /* 0x00002c1201007387 */ /* 0x0005e20000100800 */
[----:B------:R-:W-:Y:S05]  /*2dd0*/  @!P0 BRA `(.L_x_31) ;  /* 0xfffffff800048947 */ /* 0x000fea000383ffff */
[----:B------:R-:W-:Y:S05]  /*2de0*/  BSYNC.RELIABLE B7 ;  /* 0x0000000000077941 */ /* 0x000fea0003800100 */
.L_x_21:
[----:B------:R-:W-:Y:S05]  /*2df0*/  BRA `(.L_x_20) ;  /* 0x00000004006c7947 */ /* 0x000fea0003800000 */
.L_x_14:
[----:B------:R-:W-:Y:S01]  /*2e00*/  ISETP.NE.U32.AND P0, PT, R2, -0x1, PT ;  /* 0xffffffff0200780c */ /* 0x000fe20003f05070 */
[----:B------:R-:W-:Y:S03]  /*2e10*/  BSSY.RECONVERGENT B6, `(.L_x_32) ;  /* 0x0000014000067945 */ /* 0x000fe60003800200 */
[----:B------:R-:W-:-:S13]  /*2e20*/  ISETP.NE.AND.EX P0, PT, R3, -0x1, PT, P0 ;  /* 0xffffffff0300780c */ /* 0x000fda0003f05300 */
[----:B------:R-:W-:Y:S05]  /*2e30*/  @P0 BRA `(.L_x_33) ;  /* 0x0000000000440947 */ /* 0x000fea0003800000 */
        /* <DEDUP_REMOVED lines=16> */
.L_x_34:
[----:B------:R0:W5:Y:S02]  /*2f40*/  LDG.E.64 R2, desc[UR36][R16.64+0x8] ;  /* 0x0000082410027981 */ /* 0x000164000c1e1b00 */
.L_x_33:
[----:B------:R-:W-:Y:S05]  /*2f50*/  BSYNC.RECONVERGENT B6 ;  /* 0x0000000000067941 */ /* 0x000fea0003800200 */
.L_x_32:
[----:B------:R-:W1:Y:S01]  /*2f60*/  LDCU.64 UR4, c[0x4][0x10] ;  /* 0x01000200ff0477ac */ /* 0x000e620008000a00 */
[----:B-----5:R-:W-:-:S05]  /*2f70*/  IADD3 R6, P0, PT, R2, 0x1, RZ ;  /* 0x0000000102067810 */ /* 0x020fca0007f1e0ff */
[----:B------:R-:W-:-:S05]  /*2f80*/  IMAD.X R7, RZ, RZ, R3, P0 ;  /* 0x000000ffff077224 */ /* 0x000fca00000e0603 */
[----:B------:R-:W-:Y:S01]  /*2f90*/  STG.E.64 desc[UR36][R16.64+0x8], R6 ;  /* 0x0000080610007986 */ /* 0x000fe2000c101b24 */
[----:B-1----:R-:W-:-:S04]  /*2fa0*/  LEA R8, P1, R2, UR4, 0x2 ;  /* 0x0000000402087c11 */ /* 0x002fc8000f8210ff */
[----:B------:R-:W-:-:S05]  /*2fb0*/  LEA.HI.X R9, R2, UR5, R3, 0x2, P1 ;  /* 0x0000000502097c11 */ /* 0x000fca00088f1403 */
[----:B------:R1:W-:Y:S04]  /*2fc0*/  STG.E desc[UR36][R8.64+0x10], R19 ;  /* 0x0000101308007986 */ /* 0x0003e8000c101924 */
[----:B------:R-:W2:Y:S04]  /*2fd0*/  LDG.E.64 R2, desc[UR36][R16.64+0x8] ;  /* 0x0000082410027981 */ /* 0x000ea8000c1e1b00 */
[----:B------:R-:W2:Y:S01]  /*2fe0*/  LDG.E.64 R4, desc[UR36][R16.64] ;  /* 0x0000002410047981 */ /* 0x000ea2000c1e1b00 */
[C---:B------:R-:W-:Y:S02]  /*2ff0*/  PRMT R34, R25.reuse, 0x7610, R34 ;  /* 0x0000761019227816 */ /* 0x040fe40000000022 */
[----:B------:R-:W-:Y:S01]  /*3000*/  PRMT R33, R24, 0x7610, R33 ;  /* 0x0000761018217816 */ /* 0x000fe20000000021 */
[----:B-1----:R-:W-:Y:S01]  /*3010*/  IMAD.MOV.U32 R19, RZ, RZ, RZ ;  /* 0x000000ffff137224 */ /* 0x002fe200078e00ff */
[----:B------:R-:W-:-:S02]  /*3020*/  PRMT R32, R25, 0x7610, R32 ;  /* 0x0000761019207816 */ /* 0x000fc40000000020 */
[----:B------:R-:W-:Y:S02]  /*3030*/  PRMT R31, R24, 0x7610, R31 ;  /* 0x00007610181f7816 */ /* 0x000fe4000000001f */
[----:B--2---:R-:W-:-:S04]  /*3040*/  ISETP.GE.U32.AND P0, PT, R2, R4, PT ;  /* 0x000000040200720c */ /* 0x004fc80003f06070 */
[----:B------:R-:W-:-:S13]  /*3050*/  ISETP.GE.U32.AND.EX P0, PT, R3, R5, PT, P0 ;  /* 0x000000050300720c */ /* 0x000fda0003f06100 */
[----:B------:R-:W-:Y:S05]  /*3060*/  @!P0 BRA `(.L_x_20) ;  /* 0x0000000000d08947 */ /* 0x000fea0003800000 */
[----:B------:R-:W-:Y:S01]  /*3070*/  MOV R2, 0x0 ;  /* 0x0000000000027802 */ /* 0x000fe20000000f00 */
[----:B------:R-:W1:Y:S01]  /*3080*/  LDCU.64 UR4, c[0x4][0x60] ;  /* 0x01000c00ff0477ac */ /* 0x000e620008000a00 */
[----:B------:R-:W-:-:S04]  /*3090*/  CS2R R6, SRZ ;  /* 0x0000000000067805 */ /* 0x000fc8000001ff00 */
[----:B------:R-:W2:Y:S01]  /*30a0*/  LDC.64 R2, c[0x4][R2] ;  /* 0x0100000002027b82 */ /* 0x000ea20000000a00 */
[----:B-1----:R-:W-:Y:S02]  /*30b0*/  IMAD.U32 R4, RZ, RZ, UR4 ;  /* 0x00000004ff047e24 */ /* 0x002fe4000f8e00ff */
[----:B------:R-:W-:-:S07]  /*30c0*/  IMAD.U32 R5, RZ, RZ, UR5 ;  /* 0x00000005ff057e24 */ /* 0x000fce000f8e00ff */
[----:B------:R-:W-:-:S07]  /*30d0*/  LEPC R20, `(.L_x_35) ;  /* 0x000000001014794e */ /* 0x000fce0000000000 */
[----:B0-2---:R-:W-:Y:S05]  /*30e0*/  CALL.ABS.NOINC R2 ;  /* 0x0000000002007343 */ /* 0x005fea0003c00000 */
.L_x_35:
[----:B------:R-:W-:Y:S01]  /*30f0*/  MOV R31, 0x8 ;  /* 0x00000008001f7802 */ /* 0x000fe20000000f00 */
[----:B------:R-:W0:Y:S01]  /*3100*/  LDCU.64 UR4, c[0x4][0x68] ;  /* 0x01000d00ff0477ac */ /* 0x000e220008000a00 */
[----:B------:R-:W-:Y:S02]  /*3110*/  IMAD.MOV.U32 R8, RZ, RZ, 0x4b ;  /* 0x0000004bff087424 */ /* 0x000fe400078e00ff */
[----:B------:R1:W2:Y:S01]  /*3120*/  LDC.64 R2, c[0x4][R31] ;  /* 0x010000001f027b82 */ /* 0x0002a20000000a00 */
[----:B------:R-:W3:Y:S01]  /*3130*/  LDCU.64 UR6, c[0x4][0x50] ;  /* 0x01000a00ff0677ac */ /* 0x000ee20008000a00 */
[----:B------:R-:W-:Y:S02]  /*3140*/  IMAD.MOV.U32 R12, RZ, RZ, 0x1 ;  /* 0x00000001ff0c7424 */ /* 0x000fe400078e00ff */
[----:B------:R-:W-:Y:S01]  /*3150*/  IMAD.MOV.U32 R13, RZ, RZ, RZ ;  /* 0x000000ffff0d7224 */ /* 0x000fe200078e00ff */
[----:B------:R-:W4:Y:S01]  /*3160*/  LDCU.64 UR8, c[0x4][0x18] ;  /* 0x01000300ff0877ac */ /* 0x000f220008000a00 */
[----:B0-----:R-:W-:-:S02]  /*3170*/  IMAD.U32 R4, RZ, RZ, UR4 ;  /* 0x00000004ff047e24 */ /* 0x001fc4000f8e00ff */
[----:B------:R-:W-:Y:S02]  /*3180*/  IMAD.U32 R5, RZ, RZ, UR5 ;  /* 0x00000005ff057e24 */ /* 0x000fe4000f8e00ff */
[----:B---3--:R-:W-:Y:S02]  /*3190*/  IMAD.U32 R6, RZ, RZ, UR6 ;  /* 0x00000006ff067e24 */ /* 0x008fe4000f8e00ff */
[----:B------:R-:W-:Y:S02]  /*31a0*/  IMAD.U32 R7, RZ, RZ, UR7 ;  /* 0x00000007ff077e24 */ /* 0x000fe4000f8e00ff */
[----:B----4-:R-:W-:Y:S02]  /*31b0*/  IMAD.U32 R10, RZ, RZ, UR8 ;  /* 0x00000008ff0a7e24 */ /* 0x010fe4000f8e00ff */
[----:B-1----:R-:W-:-:S07]  /*31c0*/  IMAD.U32 R11, RZ, RZ, UR9 ;  /* 0x00000009ff0b7e24 */ /* 0x002fce000f8e00ff */
[----:B------:R-:W-:-:S07]  /*31d0*/  LEPC R20, `(.L_x_36) ;  /* 0x000000001014794e */ /* 0x000fce0000000000 */
[----:B--2---:R-:W-:Y:S05]  /*31e0*/  CALL.ABS.NOINC R2 ;  /* 0x0000000002007343 */ /* 0x004fea0003c00000 */
.L_x_36:
[----:B------:R-:W0:Y:S02]  /*31f0*/  LDC.64 R2, c[0x4][0x10] ;  /* 0x01000400ff027b82 */ /* 0x000e240000000a00 */
[----:B0-----:R-:W2:Y:S02]  /*3200*/  LDG.E.64 R2, desc[UR36][R2.64] ;  /* 0x0000002402027981 */ /* 0x001ea4000c1e1b00 */
[C---:B--2---:R-:W-:Y:S01]  /*3210*/  IMAD.SHL.U32 R16, R2.reuse, 0x2, RZ ;  /* 0x0000000202107824 */ /* 0x044fe200078e00ff */
[----:B------:R-:W-:-:S04]  /*3220*/  SHF.L.U64.HI R17, R2, 0x1, R3 ;  /* 0x0000000102117819 */ /* 0x000fc80000010203 */
[----:B------:R-:W-:-:S04]  /*3230*/  ISETP.GE.U32.AND P0, PT, R16, RZ, PT ;  /* 0x000000ff1000720c */ /* 0x000fc80003f06070 */
[----:B------:R-:W-:-:S13]  /*3240*/  ISETP.GE.U32.AND.EX P0, PT, R17, 0x40000000, PT, P0 ;  /* 0x400000001100780c */ /* 0x000fda0003f06100 */
[----:B------:R-:W-:Y:S05]  /*3250*/  @!P0 BRA `(.L_x_37) ;  /* 0x00000000003c8947 */ /* 0x000fea0003800000 */
[----:B------:R0:W1:Y:S01]  /*3260*/  LDC.64 R2, c[0x4][R31] ;  /* 0x010000001f027b82 */ /* 0x0000620000000a00 */
[----:B------:R-:W2:Y:S01]  /*3270*/  LDCU.64 UR4, c[0x4][0x70] ;  /* 0x01000e00ff0477ac */ /* 0x000ea20008000a00 */
[----:B------:R-:W-:Y:S02]  /*3280*/  IMAD.MOV.U32 R8, RZ, RZ, 0x4d ;  /* 0x0000004dff087424 */ /* 0x000fe400078e00ff */
[----:B------:R-:W-:Y:S01]  /*3290*/  IMAD.MOV.U32 R12, RZ, RZ, 0x1 ;  /* 0x00000001ff0c7424 */ /* 0x000fe200078e00ff */
[----:B------:R-:W3:Y:S01]  /*32a0*/  LDCU.64 UR6, c[0x4][0x50] ;  /* 0x01000a00ff0677ac */ /* 0x000ee20008000a00 */
[----:B------:R-:W-:Y:S01]  /*32b0*/  IMAD.MOV.U32 R13, RZ, RZ, RZ ;  /* 0x000000ffff0d7224 */ /* 0x000fe200078e00ff */
[----:B------:R-:W4:Y:S01]  /*32c0*/  LDCU.64 UR8, c[0x4][0x18] ;  /* 0x01000300ff0877ac */ /* 0x000f220008000a00 */
[----:B--2---:R-:W-:Y:S02]  /*32d0*/  IMAD.U32 R4, RZ, RZ, UR4 ;  /* 0x00000004ff047e24 */ /* 0x004fe4000f8e00ff */
[----:B------:R-:W-:-:S02]  /*32e0*/  IMAD.U32 R5, RZ, RZ, UR5 ;  /* 0x00000005ff057e24 */ /* 0x000fc4000f8e00ff */
[----:B---3--:R-:W-:Y:S02]  /*32f0*/  IMAD.U32 R6, RZ, RZ, UR6 ;  /* 0x00000006ff067e24 */ /* 0x008fe4000f8e00ff */
[----:B------:R-:W-:Y:S02]  /*3300*/  IMAD.U32 R7, RZ, RZ, UR7 ;  /* 0x00000007ff077e24 */ /* 0x000fe4000f8e00ff */
[----:B----4-:R-:W-:Y:S02]  /*3310*/  IMAD.U32 R10, RZ, RZ, UR8 ;  /* 0x00000008ff0a7e24 */ /* 0x010fe4000f8e00ff */
[----:B0-----:R-:W-:-:S07]  /*3320*/  IMAD.U32 R11, RZ, RZ, UR9 ;  /* 0x00000009ff0b7e24 */ /* 0x001fce000f8e00ff */
[----:B------:R-:W-:-:S07]  /*3330*/  LEPC R20, `(.L_x_37) ;  /* 0x000000001014794e */ /* 0x000fce0000000000 */
[----:B-1----:R-:W-:Y:S05]  /*3340*/  CALL.ABS.NOINC R2 ;  /* 0x0000000002007343 */ /* 0x002fea0003c00000 */
.L_x_37:
[----:B------:R-:W0:Y:S01]  /*3350*/  LDC.64 R2, c[0x4][0x10] ;  /* 0x01000400ff027b82 */ /* 0x000e220000000a00 */
[C---:B------:R-:W-:Y:S02]  /*3360*/  PRMT R34, R25.reuse, 0x7610, R34 ;  /* 0x0000761019227816 */ /* 0x040fe40000000022 */
[C---:B------:R-:W-:Y:S02]  /*3370*/  PRMT R33, R24.reuse, 0x7610, R33 ;  /* 0x0000761018217816 */ /* 0x040fe40000000021 */
[----:B------:R-:W-:Y:S02]  /*3380*/  PRMT R32, R25, 0x7610, R32 ;  /* 0x0000761019207816 */ /* 0x000fe40000000020 */
[----:B------:R-:W-:Y:S01]  /*3390*/  PRMT R31, R24, 0x7610, R31 ;  /* 0x00007610181f7816 */ /* 0x000fe2000000001f */
[----:B0-----:R1:W-:Y:S06]  /*33a0*/  STG.E.64 desc[UR36][R2.64], R16 ;  /* 0x0000001002007986 */ /* 0x0013ec000c101b24 */
.L_x_20:
[----:B------:R-:W-:Y:S05]  /*33b0*/  BSYNC.RELIABLE B8 ;  /* 0x0000000000087941 */ /* 0x000fea0003800100 */
.L_x_6:
[----:B------:R-:W-:-:S13]  /*33c0*/  ISETP.NE.AND P0, PT, R18, RZ, PT ;  /* 0x000000ff1200720c */ /* 0x000fda0003f05270 */
[----:B------:R-:W-:Y:S05]  /*33d0*/  @P0 BRA `(.L_x_38) ;  /* 0xffffffe000e80947 */ /* 0x000fea000383ffff */
.L_x_4:
[----:B01----:R-:W-:Y:S01]  /*33e0*/  MOV R17, 0x0 ;  /* 0x0000000000117802 */ /* 0x003fe20000000f00 */
[----:B------:R-:W0:Y:S01]  /*33f0*/  LDCU.64 UR4, c[0x4][0x98] ;  /* 0x01001300ff0477ac */ /* 0x000e220008000a00 */
[----:B------:R-:W-:Y:S02]  /*3400*/  CS2R R6, SRZ ;  /* 0x0000000000067805 */ /* 0x000fe4000001ff00 */
[----:B-----5:R1:W3:Y:S01]  /*3410*/  LDC.64 R2, c[0x4][R17] ;  /* 0x0100000011027b82 */ /* 0x0202e20000000a00 */
[----:B0-----:R-:W-:Y:S02]  /*3420*/  IMAD.U32 R4, RZ, RZ, UR4 ;  /* 0x00000004ff047e24 */ /* 0x001fe4000f8e00ff */
[----:B-1----:R-:W-:-:S07]  /*3430*/  IMAD.U32 R5, RZ, RZ, UR5 ;  /* 0x00000005ff057e24 */ /* 0x002fce000f8e00ff */
[----:B------:R-:W-:-:S07]  /*3440*/  LEPC R20, `(.L_x_39) ;  /* 0x000000001014794e */ /* 0x000fce0000000000 */
[----:B--23--:R-:W-:Y:S05]  /*3450*/  CALL.ABS.NOINC R2 ;  /* 0x0000000002007343 */ /* 0x00cfea0003c00000 */
.L_x_39:
[----:B------:R-:W0:Y:S01]  /*3460*/  LDC.64 R8, c[0x4][0x40] ;  /* 0x01001000ff087b82 */ /* 0x000e220000000a00 */
[----:B------:R-:W-:Y:S01]  /*3470*/  LOP3.LUT R19, R25, 0xff, RZ, 0xc0, !PT ;  /* 0x000000ff19137812 */ /* 0x000fe200078ec0ff */
[----:B------:R-:W1:Y:S01]  /*3480*/  LDCU.64 UR4, c[0x4][0x88] ;  /* 0x01001100ff0477ac */ /* 0x000e620008000a00 */
[----:B------:R-:W-:Y:S01]  /*3490*/  LOP3.LUT R0, R24, 0xff, RZ, 0xc0, !PT ;  /* 0x000000ff18007812 */ /* 0x000fe200078ec0ff */
[----:B------:R-:W-:Y:S02]  /*34a0*/  IMAD.MOV.U32 R6, RZ, RZ, R23 ;  /* 0x000000ffff067224 */ /* 0x000fe400078e0017 */
[----:B------:R2:W-:Y:S01]  /*34b0*/  STL.64 [R1+0x8], R18 ;  /* 0x0000081201007387 */ /* 0x0005e20000100a00 */
[----:B------:R-:W-:Y:S01]  /*34c0*/  IMAD.MOV.U32 R7, RZ, RZ, R22 ;  /* 0x000000ffff077224 */ /* 0x000fe200078e0016 */
[----:B------:R2:W3:Y:S02]  /*34d0*/  LDC.64 R2, c[0x4][R17] ;  /* 0x0100000011027b82 */ /* 0x0004e40000000a00 */
[----:B------:R2:W-:Y:S01]  /*34e0*/  STL [R1+0x10], R0 ;  /* 0x0000100001007387 */ /* 0x0005e20000100800 */
[----:B-1----:R-:W-:-:S02]  /*34f0*/  IMAD.U32 R4, RZ, RZ, UR4 ;  /* 0x00000004ff047e24 */ /* 0x002fc4000f8e00ff */
[----:B------:R-:W-:Y:S01]  /*3500*/  IMAD.U32 R5, RZ, RZ, UR5 ;  /* 0x00000005ff057e24 */ /* 0x000fe2000f8e00ff */
[----:B0-----:R2:W-:Y:S06]  /*3510*/  STL.64 [R1], R8 ;  /* 0x0000000801007387 */ /* 0x0015ec0000100a00 */
[----:B------:R-:W-:-:S07]  /*3520*/  LEPC R20, `(.L_x_40) ;  /* 0x000000001014794e */ /* 0x000fce0000000000 */
[----:B--23--:R-:W-:Y:S05]  /*3530*/  CALL.ABS.NOINC R2 ;  /* 0x0000000002007343 */ /* 0x00cfea0003c00000 */
.L_x_40:
[----:B------:R-:W2:Y:S01]  /*3540*/  LDL.U8 R0, [R1+0x18] ;  /* 0x0000180001007983 */ /* 0x000ea20000100000 */
[----:B------:R-:W-:Y:S01]  /*3550*/  LOP3.LUT P0, RZ, R25, 0xff, R24, 0xc8, !PT ;  /* 0x000000ff19ff7812 */ /* 0x000fe2000780c818 */
[----:B------:R0:W1:Y:S01]  /*3560*/  LDC.64 R2, c[0x4][R17] ;  /* 0x0100000011027b82 */ /* 0x0000620000000a00 */
[----:B------:R-:W3:Y:S01]  /*3570*/  LDCU.64 UR4, c[0x4][0x90] ;  /* 0x01001200ff0477ac */ /* 0x000ee20008000a00 */
[----:B------:R-:W-:Y:S01]  /*3580*/  LOP3.LUT P1, R16, R24, 0xff, RZ, 0xc0, !PT ;  /* 0x000000ff18107812 */ /* 0x000fe2000782c0ff */
[----:B------:R-:W-:Y:S02]  /*3590*/  IMAD.MOV.U32 R6, RZ, RZ, R23 ;  /* 0x000000ffff067224 */ /* 0x000fe400078e0017 */
[----:B------:R-:W-:Y:S01]  /*35a0*/  IMAD.MOV.U32 R7, RZ, RZ, R22 ;  /* 0x000000ffff077224 */ /* 0x000fe200078e0016 */
[----:B------:R-:W-:Y:S01]  /*35b0*/  P2R R34, PR, RZ, 0x2 ;  /* 0x00000002ff227803 */ /* 0x000fe20000000000 */
[----:B---3--:R-:W-:Y:S02]  /*35c0*/  IMAD.U32 R4, RZ, RZ, UR4 ;  /* 0x00000004ff047e24 */ /* 0x008fe4000f8e00ff */
[----:B------:R-:W-:Y:S01]  /*35d0*/  IMAD.U32 R5, RZ, RZ, UR5 ;  /* 0x00000005ff057e24 */ /* 0x000fe2000f8e00ff */
[----:B--2---:R-:W-:-:S02]  /*35e0*/  SEL R0, R0, RZ, P0 ;  /* 0x000000ff00007207 */ /* 0x004fc40000000000 */
[----:B------:R-:W-:-:S03]  /*35f0*/  LOP3.LUT P0, R19, R25, 0xff, RZ, 0xc0, !PT ;  /* 0x000000ff19137812 */ /* 0x000fc6000780c0ff */
[----:B------:R0:W-:Y:S01]  /*3600*/  STL [R1], R0 ;  /* 0x0000000001007387 */ /* 0x0001e20000100800 */
[----:B-1----:R-:W-:-:S09]  /*3610*/  P2R R33, PR, RZ, 0x1 ;  /* 0x00000001ff217803 */ /* 0x002fd20000000000 */
[----:B------:R-:W-:-:S07]  /*3620*/  LEPC R20, `(.L_x_41) ;  /* 0x000000001014794e */ /* 0x000fce0000000000 */
[----:B0-----:R-:W-:Y:S05]  /*3630*/  CALL.ABS.NOINC R2 ;  /* 0x0000000002007343 */ /* 0x001fea0003c00000 */
.L_x_41:
[----:B------:R-:W2:Y:S01]  /*3640*/  LDL.U8 R0, [R1+0x1c] ;  /* 0x00001c0001007983 */ /* 0x000ea20000100000 */
[----:B------:R-:W-:Y:S02]  /*3650*/  ISETP.NE.AND P0, PT, R19, 0x1, PT ;  /* 0x000000011300780c */ /* 0x000fe40003f05270 */
[----:B------:R-:W-:Y:S01]  /*3660*/  ISETP.NE.AND P6, PT, R34, RZ, PT ;  /* 0x000000ff2200720c */ /* 0x000fe20003fc5270 */
[----:B------:R0:W1:Y:S01]  /*3670*/  LDC.64 R2, c[0x4][R17] ;  /* 0x0100000011027b82 */ /* 0x0000620000000a00 */
[----:B------:R-:W3:Y:S01]  /*3680*/  LDCU.64 UR4, c[0x4][0x90] ;  /* 0x01001200ff0477ac */ /* 0x000ee20008000a00 */
[----:B------:R-:W-:Y:S01]  /*3690*/  P2R R32, PR, RZ, 0x1 ;  /* 0x00000001ff207803 */ /* 0x000fe20000000000 */
[----:B------:R-:W-:Y:S02]  /*36a0*/  IMAD.MOV.U32 R6, RZ, RZ, R23 ;  /* 0x000000ffff067224 */ /* 0x000fe400078e0017 */
[----:B------:R-:W-:Y:S02]  /*36b0*/  IMAD.MOV.U32 R7, RZ, RZ, R22 ;  /* 0x000000ffff077224 */ /* 0x000fe400078e0016 */
[----:B---3--:R-:W-:-:S02]  /*36c0*/  IMAD.U32 R4, RZ, RZ, UR4 ;  /* 0x00000004ff047e24 */ /* 0x008fc4000f8e00ff */
[----:B------:R-:W-:Y:S01]  /*36d0*/  IMAD.U32 R5, RZ, RZ, UR5 ;  /* 0x00000005ff057e24 */ /* 0x000fe2000f8e00ff */
[----:B--2---:R-:W-:-:S05]  /*36e0*/  @!P0 SEL R0, R0, RZ, P6 ;  /* 0x000000ff00008207 */ /* 0x004fca0003000000 */
[----:B-1----:R0:W-:Y:S02]  /*36f0*/  STL [R1], R0 ;  /* 0x0000000001007387 */ /* 0x0021e40000100800 */
[----:B------:R-:W-:-:S07]  /*3700*/  LEPC R20, `(.L_x_42) ;  /* 0x000000001014794e */ /* 0x000fce0000000000 */
[----:B0-----:R-:W-:Y:S05]  /*3710*/  CALL.ABS.NOINC R2 ;  /* 0x0000000002007343 */ /* 0x001fea0003c00000 */
.L_x_42:
        /* <DEDUP_REMOVED lines=14> */
.L_x_43:
        /* <DEDUP_REMOVED lines=14> */
.L_x_44:
[----:B------:R0:W1:Y:S01]  /*38e0*/  LDC.64 R2, c[0x4][R17] ;  /* 0x0100000011027b82 */ /* 0x0000620000000a00 */
[----:B------:R-:W2:Y:S01]  /*38f0*/  LDCU.64 UR4, c[0x4][0x98] ;  /* 0x01001300ff0477ac */ /* 0x000ea20008000a00 */
[----:B------:R-:W-:Y:S01]  /*3900*/  CS2R R6, SRZ ;  /* 0x0000000000067805 */ /* 0x000fe2000001ff00 */
[----:B--2---:R-:W-:Y:S02]  /*3910*/  IMAD.U32 R4, RZ, RZ, UR4 ;  /* 0x00000004ff047e24 */ /* 0x004fe4000f8e00ff */
[----:B0-----:R-:W-:-:S07]  /*3920*/  IMAD.U32 R5, RZ, RZ, UR5 ;  /* 0x00000005ff057e24 */ /* 0x001fce000f8e00ff */
[----:B------:R-:W-:-:S07]  /*3930*/  LEPC R20, `(.L_x_45) ;  /* 0x000000001014794e */ /* 0x000fce0000000000 */
[----:B-1----:R-:W-:Y:S05]  /*3940*/  CALL.ABS.NOINC R2 ;  /* 0x0000000002007343 */ /* 0x002fea0003c00000 */
.L_x_45:
[----:B------:R-:W2:Y:S01]  /*3950*/  LDL.U8 R0, [R1+0x19] ;  /* 0x0000190001007983 */ /* 0x000ea20000100000 */
[----:B------:R-:W-:Y:S01]  /*3960*/  ISETP.NE.AND P6, PT, R33, RZ, PT ;  /* 0x000000ff2100720c */ /* 0x000fe20003fc5270 */
[----:B------:R-:W0:Y:S01]  /*3970*/  LDCU.64 UR4, c[0x4][0x90] ;  /* 0x01001200ff0477ac */ /* 0x000e220008000a00 */
[----:B------:R-:W-:-:S04]  /*3980*/  ISETP.NE.AND P0, PT, R16, 0x1, PT ;  /* 0x000000011000780c */ /* 0x000fc80003f05270 */
[----:B------:R-:W-:-:S06]  /*3990*/  P2R R2, PR, RZ, 0x1 ;  /* 0x00000001ff027803 */ /* 0x000fcc0000000000 */
[----:B------:R1:W3:Y:S01]  /*39a0*/  LDC.64 R2, c[0x4][R17] ;  /* 0x0100000011027b82 */ /* 0x0002e20000000a00 */
[----:B------:R-:W-:Y:S02]  /*39b0*/  IMAD.MOV.U32 R6, RZ, RZ, R23 ;  /* 0x000000ffff067224 */ /* 0x000fe400078e0017 */
[----:B------:R-:W-:Y:S02]  /*39c0*/  IMAD.MOV.U32 R7, RZ, RZ, R22 ;  /* 0x000000ffff077224 */ /* 0x000fe400078e0016 */
[----:B0-----:R-:W-:Y:S02]  /*39d0*/  IMAD.U32 R4, RZ, RZ, UR4 ;  /* 0x00000004ff047e24 */ /* 0x001fe4000f8e00ff */
[----:B------:R-:W-:Y:S01]  /*39e0*/  IMAD.U32 R5, RZ, RZ, UR5 ;  /* 0x00000005ff057e24 */ /* 0x000fe2000f8e00ff */
[----:B--2---:R-:W-:-:S05]  /*39f0*/  @!P6 SEL R0, R0, RZ, P0 ;  /* 0x000000ff0000e207 */ /* 0x004fca0000000000 */
[----:B---3--:R1:W-:Y:S02]  /*3a00*/  STL [R1], R0 ;  /* 0x0000000001007387 */ /* 0x0083e40000100800 */
[----:B------:R-:W-:-:S07]  /*3a10*/  LEPC R20, `(.L_x_46) ;  /* 0x000000001014794e */ /* 0x000fce0000000000 */
[----:B-1----:R-:W-:Y:S05]  /*3a20*/  CALL.ABS.NOINC R2 ;  /* 0x0000000002007343 */ /* 0x002fea0003c00000 */
.L_x_46:
[----:B------:R-:W2:Y:S01]  /*3a30*/  LDL.U8 R0, [R1+0x1d] ;  /* 0x00001d0001007983 */ /* 0x000ea20000100000 */
[----:B------:R-:W-:Y:S02]  /*3a40*/  ISETP.NE.AND P5, PT, R32, RZ, PT ;  /* 0x000000ff2000720c */ /* 0x000fe40003fa5270 */
[----:B------:R-:W-:Y:S01]  /*3a50*/  ISETP.NE.AND P6, PT, R16, 0x1, PT ;  /* 0x000000011000780c */ /* 0x000fe20003fc5270 */
[----:B------:R0:W1:Y:S01]  /*3a60*/  LDC.64 R2, c[0x4][R17] ;  /* 0x0100000011027b82 */ /* 0x0000620000000a00 */
[----:B------:R-:W3:Y:S01]  /*3a70*/  LDCU.64 UR4, c[0x4][0x90] ;  /* 0x01001200ff0477ac */ /* 0x000ee20008000a00 */
[----:B------:R-:W-:Y:S02]  /*3a80*/  IMAD.MOV.U32 R6, RZ, RZ, R23 ;  /* 0x000000ffff067224 */ /* 0x000fe400078e0017 */
[----:B------:R-:W-:Y:S02]  /*3a90*/  IMAD.MOV.U32 R7, RZ, RZ, R22 ;  /* 0x000000ffff077224 */ /* 0x000fe400078e0016 */
[----:B---3--:R-:W-:-:S02]  /*3aa0*/  IMAD.U32 R4, RZ, RZ, UR4 ;  /* 0x00000004ff047e24 */ /* 0x008fc4000f8e00ff */
[----:B------:R-:W-:Y:S02]  /*3ab0*/  IMAD.U32 R5, RZ, RZ, UR5 ;  /* 0x00000005ff057e24 */ /* 0x000fe4000f8e00ff */
[----:B--2---:R-:W-:-:S05]  /*3ac0*/  @!P5 SEL R0, R0, RZ, P6 ;  /* 0x000000ff0000d207 */ /* 0x004fca0003000000 */
[----:B-1----:R0:W-:Y:S02]  /*3ad0*/  STL [R1], R0 ;  /* 0x0000000001007387 */ /* 0x0021e40000100800 */
[----:B------:R-:W-:-:S07]  /*3ae0*/  LEPC R20, `(.L_x_47) ;  /* 0x000000001014794e */ /* 0x000fce0000000000 */
[----:B0-----:R-:W-:Y:S05]  /*3af0*/  CALL.ABS.NOINC R2 ;  /* 0x0000000002007343 */ /* 0x001fea0003c00000 */
.L_x_47:
        /* <DEDUP_REMOVED lines=13> */
.L_x_48:
        /* <DEDUP_REMOVED lines=13> */
.L_x_49:
[----:B------:R0:W1:Y:S01]  /*3ca0*/  LDC.64 R2, c[0x4][R17] ;  /* 0x0100000011027b82 */ /* 0x0000620000000a00 */
[----:B------:R-:W2:Y:S01]  /*3cb0*/  LDCU.64 UR4, c[0x4][0x98] ;  /* 0x01001300ff0477ac */ /* 0x000ea20008000a00 */
[----:B------:R-:W-:Y:S01]  /*3cc0*/  CS2R R6, SRZ ;  /* 0x0000000000067805 */ /* 0x000fe2000001ff00 */
[----:B--2---:R-:W-:Y:S02]  /*3cd0*/  IMAD.U32 R4, RZ, RZ, UR4 ;  /* 0x00000004ff047e24 */ /* 0x004fe4000f8e00ff */
[----:B0-----:R-:W-:-:S07]  /*3ce0*/  IMAD.U32 R5, RZ, RZ, UR5 ;  /* 0x00000005ff057e24 */ /* 0x001fce000f8e00ff */
[----:B------:R-:W-:-:S07]  /*3cf0*/  LEPC R20, `(.L_x_50) ;  /* 0x000000001014794e */ /* 0x000fce0000000000 */
[----:B-1----:R-:W-:Y:S05]  /*3d00*/  CALL.ABS.NOINC R2 ;  /* 0x0000000002007343 */ /* 0x002fea0003c00000 */
.L_x_50:
        /* <DEDUP_REMOVED lines=14> */
.L_x_51:
        /* <DEDUP_REMOVED lines=13> */
.L_x_52:
        /* <DEDUP_REMOVED lines=13> */
.L_x_53:
        /* <DEDUP_REMOVED lines=13> */
.L_x_54:
[----:B------:R0:W1:Y:S01]  /*4060*/  LDC.64 R2, c[0x4][R17] ;  /* 0x0100000011027b82 */ /* 0x0000620000000a00 */
[----:B------:R-:W2:Y:S01]  /*4070*/  LDCU.64 UR4, c[0x4][0x98] ;  /* 0x01001300ff0477ac */ /* 0x000ea20008000a00 */
[----:B------:R-:W-:Y:S01]  /*4080*/  CS2R R6, SRZ ;  /* 0x0000000000067805 */ /* 0x000fe2000001ff00 */
[----:B--2---:R-:W-:Y:S02]  /*4090*/  IMAD.U32 R4, RZ, RZ, UR4 ;  /* 0x00000004ff047e24 */ /* 0x004fe4000f8e00ff */
[----:B0-----:R-:W-:-:S07]  /*40a0*/  IMAD.U32 R5, RZ, RZ, UR5 ;  /* 0x00000005ff057e24 */ /* 0x001fce000f8e00ff */
[----:B------:R-:W-:-:S07]  /*40b0*/  LEPC R20, `(.L_x_55) ;  /* 0x000000001014794e */ /* 0x000fce0000000000 */
[----:B-1----:R-:W-:Y:S05]  /*40c0*/  CALL.ABS.NOINC R2 ;  /* 0x0000000002007343 */ /* 0x002fea0003c00000 */
.L_x_55:
[----:B------:R-:W2:Y:S01]  /*40d0*/  LDL.U8 R0, [R1+0x1b] ;  /* 0x00001b0001007983 */ /* 0x000ea20000100000 */
[----:B------:R-:W-:Y:S02]  /*40e0*/  ISETP.NE.AND P6, PT, R33, RZ, PT ;  /* 0x000000ff2100720c */ /* 0x000fe40003fc5270 */
[----:B------:R-:W-:Y:S01]  /*40f0*/  ISETP.NE.AND P0, PT, R16, 0x3, PT ;  /* 0x000000031000780c */ /* 0x000fe20003f05270 */
[----:B------:R0:W1:Y:S01]  /*4100*/  LDC.64 R2, c[0x4][R17] ;  /* 0x0100000011027b82 */ /* 0x0000620000000a00 */
[----:B------:R-:W3:Y:S01]  /*4110*/  LDCU.64 UR4, c[0x4][0x90] ;  /* 0x01001200ff0477ac */ /* 0x000ee20008000a00 */
[----:B------:R-:W-:Y:S01]  /*4120*/  IMAD.MOV.U32 R6, RZ, RZ, R23 ;  /* 0x000000ffff067224 */ /* 0x000fe200078e0017 */
[----:B------:R-:W-:Y:S01]  /*4130*/  P2R R16, PR, RZ, 0x1 ;  /* 0x00000001ff107803 */ /* 0x000fe20000000000 */
[----:B------:R-:W-:Y:S02]  /*4140*/  IMAD.MOV.U32 R7, RZ, RZ, R22 ;  /* 0x000000ffff077224 */ /* 0x000fe400078e0016 */
[----:B---3--:R-:W-:-:S02]  /*4150*/  IMAD.U32 R4, RZ, RZ, UR4 ;  /* 0x00000004ff047e24 */ /* 0x008fc4000f8e00ff */
[----:B------:R-:W-:Y:S02]  /*4160*/  IMAD.U32 R5, RZ, RZ, UR5 ;  /* 0x00000005ff057e24 */ /* 0x000fe4000f8e00ff */
[----:B--2---:R-:W-:-:S05]  /*4170*/  @!P6 SEL R0, R0, RZ, P0 ;  /* 0x000000ff0000e207 */ /* 0x004fca0000000000 */
[----:B-1----:R0:W-:Y:S02]  /*4180*/  STL [R1], R0 ;  /* 0x0000000001007387 */ /* 0x0021e40000100800 */
[----:B------:R-:W-:-:S07]  /*4190*/  LEPC R20, `(.L_x_56) ;  /* 0x000000001014794e */ /* 0x000fce0000000000 */
[----:B0-----:R-:W-:Y:S05]  /*41a0*/  CALL.ABS.NOINC R2 ;  /* 0x0000000002007343 */ /* 0x001fea0003c00000 */
.L_x_56:
[----:B------:R-:W2:Y:S01]  /*41b0*/  LDL.U8 R0, [R1+0x1f] ;  /* 0x00001f0001007983 */ /* 0x000ea20000100000 */
[----:B------:R-:W-:Y:S02]  /*41c0*/  ISETP.NE.AND P5, PT, R32, RZ, PT ;  /* 0x000000ff2000720c */ /* 0x000fe40003fa5270 */
[----:B------:R-:W-:Y:S01]  /*41d0*/  ISETP.NE.AND P6, PT, R16, RZ, PT ;  /* 0x000000ff1000720c */ /* 0x000fe20003fc5270 */
        /* <DEDUP_REMOVED lines=10> */
.L_x_57:
        /* <DEDUP_REMOVED lines=13> */
.L_x_58:
        /* <DEDUP_REMOVED lines=13> */
.L_x_59:
[----:B------:R0:W1:Y:S01]  /*4420*/  LDC.64 R2, c[0x4][R17] ;  /* 0x0100000011027b82 */ /* 0x0000620000000a00 */
[----:B------:R-:W2:Y:S01]  /*4430*/  LDCU.64 UR4, c[0x4][0x98] ;  /* 0x01001300ff0477ac */ /* 0x000ea20008000a00 */
[----:B------:R-:W-:Y:S01]  /*4440*/  CS2R R6, SRZ ;  /* 0x0000000000067805 */ /* 0x000fe2000001ff00 */
[----:B--2---:R-:W-:Y:S02]  /*4450*/  IMAD.U32 R4, RZ, RZ, UR4 ;  /* 0x00000004ff047e24 */ /* 0x004fe4000f8e00ff */
[----:B0-----:R-:W-:-:S07]  /*4460*/  IMAD.U32 R5, RZ, RZ, UR5 ;  /* 0x00000005ff057e24 */ /* 0x001fce000f8e00ff */
[----:B------:R-:W-:-:S07]  /*4470*/  LEPC R20, `(.L_x_60) ;  /* 0x000000001014794e */ /* 0x000fce0000000000 */
[----:B-1----:R-:W-:Y:S05]  /*4480*/  CALL.ABS.NOINC R2 ;  /* 0x0000000002007343 */ /* 0x002fea0003c00000 */
.L_x_60:
[----:B------:R0:W1:Y:S01]  /*4490*/  LDC.64 R2, c[0x4][R17] ;  /* 0x0100000011027b82 */ /* 0x0000620000000a00 */
[----:B------:R-:W2:Y:S01]  /*44a0*/  LDCU.64 UR4, c[0x4][0xa0] ;  /* 0x01001400ff0477ac */ /* 0x000ea20008000a00 */
[----:B------:R-:W-:Y:S01]  /*44b0*/  CS2R R6, SRZ ;  /* 0x0000000000067805 */ /* 0x000fe2000001ff00 */
[----:B--2---:R-:W-:Y:S02]  /*44c0*/  IMAD.U32 R4, RZ, RZ, UR4 ;  /* 0x00000004ff047e24 */ /* 0x004fe4000f8e00ff */
[----:B0-----:R-:W-:-:S07]  /*44d0*/  IMAD.U32 R5, RZ, RZ, UR5 ;  /* 0x00000005ff057e24 */ /* 0x001fce000f8e00ff */
[----:B------:R-:W-:-:S07]  /*44e0*/  LEPC R20, `(.L_x_61) ;  /* 0x000000001014794e */ /* 0x000fce0000000000 */
[----:B-1----:R-:W-:Y:S05]  /*44f0*/  CALL.ABS.NOINC R2 ;  /* 0x0000000002007343 */ /* 0x002fea0003c00000 */
.L_x_61:
[----:B------:R-:W0:Y:S01]  /*4500*/  LDC.64 R12, c[0x4][0x10] ;  /* 0x01000400ff0c7b82 */ /* 0x000e220000000a00 */
[----:B------:R-:W1:Y:S07]  /*4510*/  LDCU.64 UR4, c[0x4][0x78] ;  /* 0x01000f00ff0477ac */ /* 0x000e6e0008000a00 */
[----:B------:R-:W2:Y:S01]  /*4520*/  LDC.64 R10, c[0x4][0x20] ;  /* 0x01000800ff0a7b82 */ /* 0x000ea20000000a00 */
[----:B0-----:R-:W3:Y:S04]  /*4530*/  LDG.E.64 R2, desc[UR36][R12.64] ;  /* 0x000000240c027981 */ /* 0x001ee8000c1e1b00 */
[----:B------:R-:W4:Y:S03]  /*4540*/  LDG.E.64 R8, desc[UR36][R12.64+0x8] ;  /* 0x000008240c087981 */ /* 0x000f26000c1e1b00 */
[----:B------:R0:W0:Y:S01]  /*4550*/  LDC.64 R14, c[0x4][R17] ;  /* 0x01000000110e7b82 */ /* 0x0000220000000a00 */
[----:B-1----:R-:W-:Y:S01]  /*4560*/  IMAD.U32 R4, RZ, RZ, UR4 ;  /* 0x00000004ff047e24 */ /* 0x002fe2000f8e00ff */
[----:B--2---:R1:W-:Y:S01]  /*4570*/  STL.64 [R1], R10 ;  /* 0x0000000a01007387 */ /* 0x0043e20000100a00 */
[----:B------:R-:W-:-:S02]  /*4580*/  IMAD.U32 R5, RZ, RZ, UR5 ;  /* 0x00000005ff057e24 */ /* 0x000fc4000f8e00ff */
[----:B------:R-:W-:Y:S02]  /*4590*/  IMAD.MOV.U32 R6, RZ, RZ, R23 ;  /* 0x000000ffff067224 */ /* 0x000fe400078e0017 */
[----:B------:R-:W-:Y:S01]  /*45a0*/  IMAD.MOV.U32 R7, RZ, RZ, R22 ;  /* 0x000000ffff077224 */ /* 0x000fe200078e0016 */
[----:B---3--:R1:W-:Y:S04]  /*45b0*/  STL.64 [R1+0x8], R2 ;  /* 0x0000080201007387 */ /* 0x0083e80000100a00 */
[----:B0---4-:R1:W-:Y:S02]  /*45c0*/  STL.64 [R1+0x10], R8 ;  /* 0x0000100801007387 */ /* 0x0113e40000100a00 */
[----:B------:R-:W-:-:S07]  /*45d0*/  LEPC R20, `(.L_x_62) ;  /* 0x000000001014794e */ /* 0x000fce0000000000 */
[----:B-1----:R-:W-:Y:S05]  /*45e0*/  CALL.ABS.NOINC R14 ;  /* 0x000000000e007343 */ /* 0x002fea0003c00000 */
.L_x_62:
[----:B------:R-:W-:Y:S02]  /*45f0*/  PLOP3.LUT P0, PT, PT, PT, PT, 0x80, 0x8 ;  /* 0x000000000008781c */ /* 0x000fe40003f0f070 */
[C---:B------:R-:W-:Y:S02]  /*4600*/  PRMT R34, R25.reuse, 0x7610, R34 ;  /* 0x0000761019227816 */ /* 0x040fe40000000022 */
[C---:B------:R-:W-:Y:S02]  /*4610*/  PRMT R33, R24.reuse, 0x7610, R33 ;  /* 0x0000761018217816 */ /* 0x040fe40000000021 */
[----:B------:R-:W-:Y:S02]  /*4620*/  PRMT R32, R25, 0x7610, R32 ;  /* 0x0000761019207816 */ /* 0x000fe40000000020 */
[----:B------:R-:W-:-:S07]  /*4630*/  PRMT R31, R24, 0x7610, R31 ;  /* 0x00007610181f7816 */ /* 0x000fce000000001f */
.L_x_22:
[----:B------:R-:W-:Y:S05]  /*4640*/  BSYNC.RECONVERGENT B9 ;  /* 0x0000000000097941 */ /* 0x000fea0003800200 */
.L_x_3:
[----:B------:R-:W-:Y:S01]  /*4650*/  VIADD R26, R26, 0x1 ;  /* 0x000000011a1a7836 */ /* 0x000fe20000000000 */
[----:B------:R-:W-:Y:S06]  /*4660*/  @!P0 BRA `(.L_x_63) ;  /* 0xffffffd000148947 */ /* 0x000fec000383ffff */
[----:B------:R-:W-:Y:S05]  /*4670*/  BSYNC.RECONVERGENT B10 ;  /* 0x00000000000a7941 */ /* 0x000fea0003800200 */
.L_x_1:
[----:B------:R-:W2:Y:S01]  /*4680*/  LDC.64 R2, c[0x4][0x48] ;  /* 0x01001200ff027b82 */ /* 0x000ea20000000a00 */
[----:B------:R-:W-:Y:S01]  /*4690*/  MOV R0, 0x0 ;  /* 0x0000000000007802 */ /* 0x000fe20000000f00 */
[----:B------:R-:W3:Y:S01]  /*46a0*/  LDCU.64 UR4, c[0x4][0xb8] ;  /* 0x01001700ff0477ac */ /* 0x000ee20008000a00 */
[----:B------:R-:W-:-:S05]  /*46b0*/  IADD3 R6, P0, PT, R23, 0x30, RZ ;  /* 0x0000003017067810 */ /* 0x000fca0007f1e0ff */
[----:B------:R4:W1:Y:S01]  /*46c0*/  LDC.64 R8, c[0x4][R0] ;  /* 0x0100000000087b82 */ /* 0x0008620000000a00 */
[----:B------:R-:W-:Y:S02]  /*46d0*/  IMAD.X R7, RZ, RZ, R22, P0 ;  /* 0x000000ffff077224 */ /* 0x000fe400000e0616 */
[----:B---3--:R-:W-:Y:S02]  /*46e0*/  IMAD.U32 R4, RZ, RZ, UR4 ;  /* 0x00000004ff047e24 */ /* 0x008fe4000f8e00ff */
[----:B0-----:R-:W-:Y:S01]  /*46f0*/  IMAD.U32 R5, RZ, RZ, UR5 ;  /* 0x00000005ff057e24 */ /* 0x001fe2000f8e00ff */
[----:B--2---:R4:W-:Y:S06]  /*4700*/  STL.64 [R1+0x30], R2 ;  /* 0x0000300201007387 */ /* 0x0049ec0000100a00 */
[----:B------:R-:W-:-:S07]  /*4710*/  LEPC R20, `(.L_x_64) ;  /* 0x000000001014794e */ /* 0x000fce0000000000 */
[----:B-1--4-:R-:W-:Y:S05]  /*4720*/  CALL.ABS.NOINC R8 ;  /* 0x0000000008007343 */ /* 0x012fea0003c00000 */
.L_x_64:
[----:B------:R-:W-:Y:S05]  /*4730*/  EXIT ;  /* 0x000000000000794d */ /* 0x000fea0003800000 */
.L_x_65:
[----:B------:R-:W-:-:S00]  /*4740*/  BRA `(.L_x_65) ;  /* 0xfffffffc00fc7947 */ /* 0x000fc0000383ffff */
[----:B------:R-:W-:-:S00]  /*4750*/  NOP ;  /* 0x0000000000007918 */ /* 0x000fc00000000000 */
        /* <DEDUP_REMOVED lines=10> */
.L_x_82:


//--------------------- .nv.global.init           --------------------------
	.section	.nv.global.init,"aw",@progbits
.nv.global.init:
	.type		$str$11,@object
	.size		$str$11,($str$14 - $str$11)
$str$11:
        /*0000*/ 	.byte	0x0a, 0x00
	.type		$str$14,@object
	.size		$str$14,($str$10 - $str$14)
$str$14:
        /*0002*/ 	.byte	0x2e, 0x00
	.type		$str$10,@object
	.size		$str$10,($str$5 - $str$10)
$str$10:
        /*0004*/ 	.byte	0x25, 0x75, 0x20, 0x00
	.type		$str$5,@object
	.size		$str$5,(__unnamed_2 - $str$5)
$str$5:
        /*0008*/ 	.byte	0x66, 0x61, 0x6c, 0x73, 0x65, 0x00
	.type		__unnamed_2,@object
	.size		__unnamed_2,(__unnamed_4 - __unnamed_2)
__unnamed_2:
        /*000e*/ 	.byte	0x73, 0x74, 0x61, 0x63, 0x6b, 0x5f, 0x64, 0x75, 0x6d, 0x70, 0x00
	.type		__unnamed_4,@object
	.size		__unnamed_4,(__unnamed_5 - __unnamed_4)
__unnamed_4:
        /*0019*/ 	.byte	0x73, 0x74, 0x61, 0x74, 0x65, 0x5f, 0x64, 0x75, 0x6d, 0x70, 0x00
	.type		__unnamed_5,@object
	.size		__unnamed_5,($str$15 - __unnamed_5)
__unnamed_5:
        /*0024*/ 	.byte	0x69, 0x64, 0x61, 0x73, 0x5f, 0x6b, 0x65, 0x72, 0x6e, 0x65, 0x6c, 0x00
	.type		$str$15,@object
	.size		$str$15,($str$12 - $str$15)
$str$15:
        /*0030*/ 	.byte	0x0a, 0x25, 0x73, 0x3a, 0x20, 0x73, 0x6f, 0x6c, 0x76, 0x65, 0x64, 0x0a, 0x00
	.type		$str$12,@object
	.size		$str$12,($str$4 - $str$12)
$str$12:
        /*003d*/ 	.byte	0x2d, 0x2d, 0x2d, 0x2d, 0x2d, 0x2d, 0x2d, 0x2d, 0x2d, 0x2d, 0x2d, 0x0a, 0x00
	.type		$str$4,@object
	.size		$str$4,($str$13 - $str$4)
$str$4:
        /*004a*/ 	.byte	0x73, 0x74, 0x61, 0x63, 0x6b, 0x20, 0x61, 0x66, 0x75, 0x72, 0x65, 0x74, 0x61, 0x0a, 0x00
	.type		$str$13,@object
	.size		$str$13,($str$3 - $str$13)
$str$13:
        /*0059*/ 	.byte	0x25, 0x73, 0x3a, 0x20, 0x66, 0x5f, 0x6c, 0x69, 0x6d, 0x69, 0x74, 0x20, 0x2d, 0x3e, 0x20, 0x00
	.type		$str$3,@object
	.size		$str$3,($str$7 - $str$3)
$str$3:
        /*0069*/ 	.byte	0x73, 0x74, 0x61, 0x63, 0x6b, 0x2e, 0x69, 0x20, 0x3c, 0x20, 0x53, 0x49, 0x5a, 0x45, 0x5f, 0x4d
        /*0079*/ 	.byte	0x41, 0x58, 0x00
	.type		$str$7,@object
	.size		$str$7,($str$8 - $str$7)
$str$7:
        /*007c*/ 	.byte	0x25, 0x73, 0x3a, 0x20, 0x63, 0x61, 0x70, 0x61, 0x3d, 0x25, 0x7a, 0x75, 0x2c, 0x20, 0x69, 0x3d
        /*008c*/ 	.byte	0x25, 0x7a, 0x75, 0x0a, 0x00
	.type		$str$8,@object
	.size		$str$8,($str$1 - $str$8)
$str$8:
        /*0091*/ 	.byte	0x75, 0x6e, 0x65, 0x78, 0x70, 0x65, 0x63, 0x74, 0x65, 0x64, 0x20, 0x64, 0x69, 0x72, 0x65, 0x63
        /*00a1*/ 	.byte	0x74, 0x69, 0x6f, 0x6e, 0x00
	.type		$str$1,@object
	.size		$str$1,(__unnamed_1 - $str$1)
$str$1:
        /*00a6*/ 	.byte	0x2f, 0x74, 0x6d, 0x70, 0x2f, 0x73, 0x61, 0x73, 0x73, 0x5f, 0x63, 0x75, 0x5f, 0x6b, 0x38, 0x6b
        /*00b6*/ 	.byte	0x73, 0x68, 0x34, 0x71, 0x6f, 0x2f, 0x6b, 0x2e, 0x63, 0x75, 0x00
	.type		__unnamed_1,@object
	.size		__unnamed_1,($str$9 - __unnamed_1)
__unnamed_1:
        /*00c1*/ 	.byte	0x76, 0x6f, 0x69, 0x64, 0x20, 0x73, 0x74, 0x61, 0x63, 0x6b, 0x5f, 0x70, 0x75, 0x74, 0x28, 0x64
        /*00d1*/ 	.byte	0x69, 0x72, 0x65, 0x63, 0x74, 0x69, 0x6f, 0x6e, 0x5f, 0x74, 0x61, 0x67, 0x29, 0x00
	.type		$str$9,@object
	.size		$str$9,($str$6 - $str$9)
$str$9:
        /*00df*/ 	.byte	0x25, 0x73, 0x3a, 0x20, 0x68, 0x5f, 0x76, 0x61, 0x6c, 0x75, 0x65, 0x3d, 0x25, 0x64, 0x2c, 0x20
        /*00ef*/ 	.byte	0x28, 0x69, 0x2c, 0x6a, 0x29, 0x3d, 0x28, 0x25, 0x75, 0x2c, 0x25, 0x75, 0x29, 0x0a, 0x00
	.type		$str$6,@object
	.size		$str$6,(__unnamed_3 - $str$6)
$str$6:
        /*00fe*/ 	.byte	0x6e, 0x65, 0x77, 0x5f, 0x63, 0x61, 0x70, 0x61, 0x20, 0x3c, 0x3d, 0x20, 0x53, 0x49, 0x5a, 0x45
        /*010e*/ 	.byte	0x5f, 0x4d, 0x41, 0x58, 0x20, 0x2f, 0x20, 0x73, 0x69, 0x7a, 0x65, 0x6f, 0x66, 0x28, 0x44, 0x69
        /*011e*/ 	.byte	0x72, 0x65, 0x63, 0x74, 0x69, 0x6f, 0x6e, 0x29, 0x00
	.type		__unnamed_3,@object
	.size		__unnamed_3,(.L_6 - __unnamed_3)
__unnamed_3:
        /*0127*/ 	.byte	0x76, 0x6f, 0x69, 0x64, 0x20, 0x73, 0x74, 0x61, 0x74, 0x65, 0x5f, 0x6d, 0x6f, 0x76, 0x65, 0x28
        /*0137*/ 	.byte	0x73, 0x74, 0x61, 0x74, 0x65, 0x5f, 0x74, 0x61, 0x67, 0x20, 0x2a, 0x2c, 0x20, 0x64, 0x69, 0x72
        /*0147*/ 	.byte	0x65, 0x63, 0x74, 0x69, 0x6f, 0x6e, 0x5f, 0x74, 0x61, 0x67, 0x29, 0x00
.L_6:


//--------------------- .nv.shared.reserved.0     --------------------------
	.section	.nv.shared.reserved.0,"aw",@nobits
	.weak		__nv_reservedSMEM_offset_0_alias
	.size		__nv_reservedSMEM_offset_0_alias, 0, 64
	.other		__nv_reservedSMEM_offset_0_alias,@"STO_CUDA_RESERVED_SHARED STV_DEFAULT"
__nv_reservedSMEM_offset_0_alias:
	.zero		0
	.zero		64


//--------------------- .nv.global                --------------------------
	.section	.nv.global,"aw",@nobits
	.align	8
.nv.global:
	.type		stack,@object
	.size		stack,(from_y - stack)
stack:
	.zero		4016
	.type		from_y,@object
	.size		from_y,(from_x - from_y)
from_y:
	.zero		16
	.type		from_x,@object
	.size		from_x,(.L_3 - from_x)
from_x:
	.zero		16
.L_3:


//--------------------- .nv.constant0._Z11idas_kernelPhPi --------------------------
	.section	.nv.constant0._Z11idas_kernelPhPi,"a",@progbits
	.sectionflags	@""
	.align	4
.nv.constant0._Z11idas_kernelPhPi:
	.zero		912


//--------------------- SYMBOLS --------------------------

	.type		.nv.reservedSmem.offset0,@object
	.size		.nv.reservedSmem.offset0,0x4
	.type		vprintf,@function
	.type		__assertfail,@function
